//
// Generated by NVIDIA NVVM Compiler
//
// Compiler Build ID: CL-36424714
// Cuda compilation tools, release 13.0, V13.0.88
// Based on NVVM 20.0.0
//

.version 9.0
.target sm_100
.address_size 64

	// .globl	main_kernel2
// _ZZ12main_kernel2E18APad_global_shared has been demoted
// _ZZ12main_kernel2E18BPad_global_shared has been demoted
// _ZZ12main_kernel2E11CPad_shared has been demoted

.visible .entry main_kernel2(
	.param .u64 .ptr .align 1 main_kernel2_param_0,
	.param .u64 .ptr .align 1 main_kernel2_param_1,
	.param .u64 .ptr .align 1 main_kernel2_param_2
)
.maxntid 128
{
	.reg .pred 	%p<3>;
	.reg .b32 	%r<678>;
	.reg .b64 	%rd<19>;
	// demoted variable
	.shared .align 1 .b8 _ZZ12main_kernel2E18APad_global_shared[4096];
	// demoted variable
	.shared .align 1 .b8 _ZZ12main_kernel2E18BPad_global_shared[4096];
	// demoted variable
	.shared .align 4 .b8 _ZZ12main_kernel2E11CPad_shared[8192];
	ld.param.u64 	%rd5, [main_kernel2_param_1];
	mov.u32 	%r267, %ctaid.x;
	mov.u32 	%r1, %nctaid.x;
	mov.u32 	%r268, %ctaid.y;
	mad.lo.s32 	%r2, %r1, %r268, %r267;
	mov.u32 	%r3, %nctaid.y;
	mad.lo.s32 	%r269, %r1, %r3, %r1;
	add.s32 	%r270, %r269, -1;
	div.u32 	%r271, %r270, %r1;
	div.u32 	%r4, %r2, %r1;
	add.s32 	%r272, %r4, 1;
	setp.lt.u32 	%p1, %r272, %r271;
	mov.b32 	%r548, 1;
	@%p1 bra 	$L__BB0_2;
	sub.s32 	%r273, %r3, %r4;
	mul.lo.s32 	%r274, %r273, %r1;
	div.u32 	%r548, %r274, %r1;
$L__BB0_2:
	mul.lo.s32 	%r276, %r4, %r1;
	sub.s32 	%r277, %r2, %r276;
	rem.u32 	%r278, %r277, %r548;
	add.s32 	%r7, %r278, %r4;
	mov.u32 	%r279, %tid.z;
	shl.b32 	%r280, %r279, 10;
	mov.u32 	%r281, %tid.x;
	shl.b32 	%r282, %r281, 4;
	add.s32 	%r283, %r282, %r280;
	cvt.u64.u32 	%rd7, %r283;
	cvta.to.global.u64 	%rd8, %rd5;
	add.s64 	%rd9, %rd7, %rd8;
	add.s64 	%rd18, %rd9, 512;
	mov.b32 	%r549, 0;
	mad.lo.s32 	%r290, %r279, 19456, %r283;
	mad.lo.s32 	%r291, %r7, 81920, %r290;
	mov.u32 	%r550, %r549;
	mov.u32 	%r551, %r549;
	mov.u32 	%r552, %r549;
	mov.u32 	%r553, %r549;
	mov.u32 	%r554, %r549;
	mov.u32 	%r555, %r549;
	mov.u32 	%r556, %r549;
	mov.u32 	%r557, %r549;
	mov.u32 	%r558, %r549;
	mov.u32 	%r559, %r549;
	mov.u32 	%r560, %r549;
	mov.u32 	%r561, %r549;
	mov.u32 	%r562, %r549;
	mov.u32 	%r563, %r549;
	mov.u32 	%r564, %r549;
	mov.u32 	%r565, %r549;
	mov.u32 	%r566, %r549;
	mov.u32 	%r567, %r549;
	mov.u32 	%r568, %r549;
	mov.u32 	%r569, %r549;
	mov.u32 	%r570, %r549;
	mov.u32 	%r571, %r549;
	mov.u32 	%r572, %r549;
	mov.u32 	%r573, %r549;
	mov.u32 	%r574, %r549;
	mov.u32 	%r575, %r549;
	mov.u32 	%r576, %r549;
	mov.u32 	%r577, %r549;
	mov.u32 	%r578, %r549;
	mov.u32 	%r579, %r549;
	mov.u32 	%r580, %r549;
	mov.u32 	%r581, %r549;
	mov.u32 	%r582, %r549;
	mov.u32 	%r583, %r549;
	mov.u32 	%r584, %r549;
	mov.u32 	%r585, %r549;
	mov.u32 	%r586, %r549;
	mov.u32 	%r587, %r549;
	mov.u32 	%r588, %r549;
	mov.u32 	%r589, %r549;
	mov.u32 	%r590, %r549;
	mov.u32 	%r591, %r549;
	mov.u32 	%r592, %r549;
	mov.u32 	%r593, %r549;
	mov.u32 	%r594, %r549;
	mov.u32 	%r595, %r549;
	mov.u32 	%r596, %r549;
	mov.u32 	%r597, %r549;
	mov.u32 	%r598, %r549;
	mov.u32 	%r599, %r549;
	mov.u32 	%r600, %r549;
	mov.u32 	%r601, %r549;
	mov.u32 	%r602, %r549;
	mov.u32 	%r603, %r549;
	mov.u32 	%r604, %r549;
	mov.u32 	%r605, %r549;
	mov.u32 	%r606, %r549;
	mov.u32 	%r607, %r549;
	mov.u32 	%r608, %r549;
	mov.u32 	%r609, %r549;
	mov.u32 	%r610, %r549;
	mov.u32 	%r611, %r549;
	mov.u32 	%r612, %r549;
	mov.u32 	%r613, %r549;
	mov.u32 	%r614, %r549;
	mov.u32 	%r615, %r549;
	mov.u32 	%r616, %r549;
	mov.u32 	%r617, %r549;
	mov.u32 	%r618, %r549;
	mov.u32 	%r619, %r549;
	mov.u32 	%r620, %r549;
	mov.u32 	%r621, %r549;
	mov.u32 	%r622, %r549;
	mov.u32 	%r623, %r549;
	mov.u32 	%r624, %r549;
	mov.u32 	%r625, %r549;
	mov.u32 	%r626, %r549;
	mov.u32 	%r627, %r549;
	mov.u32 	%r628, %r549;
	mov.u32 	%r629, %r549;
	mov.u32 	%r630, %r549;
	mov.u32 	%r631, %r549;
	mov.u32 	%r632, %r549;
	mov.u32 	%r633, %r549;
	mov.u32 	%r634, %r549;
	mov.u32 	%r635, %r549;
	mov.u32 	%r636, %r549;
	mov.u32 	%r637, %r549;
	mov.u32 	%r638, %r549;
	mov.u32 	%r639, %r549;
	mov.u32 	%r640, %r549;
	mov.u32 	%r641, %r549;
	mov.u32 	%r642, %r549;
	mov.u32 	%r643, %r549;
	mov.u32 	%r644, %r549;
	mov.u32 	%r645, %r549;
	mov.u32 	%r646, %r549;
	mov.u32 	%r647, %r549;
	mov.u32 	%r648, %r549;
	mov.u32 	%r649, %r549;
	mov.u32 	%r650, %r549;
	mov.u32 	%r651, %r549;
	mov.u32 	%r652, %r549;
	mov.u32 	%r653, %r549;
	mov.u32 	%r654, %r549;
	mov.u32 	%r655, %r549;
	mov.u32 	%r656, %r549;
	mov.u32 	%r657, %r549;
	mov.u32 	%r658, %r549;
	mov.u32 	%r659, %r549;
	mov.u32 	%r660, %r549;
	mov.u32 	%r661, %r549;
	mov.u32 	%r662, %r549;
	mov.u32 	%r663, %r549;
	mov.u32 	%r664, %r549;
	mov.u32 	%r665, %r549;
	mov.u32 	%r666, %r549;
	mov.u32 	%r667, %r549;
	mov.u32 	%r668, %r549;
	mov.u32 	%r669, %r549;
	mov.u32 	%r670, %r549;
	mov.u32 	%r671, %r549;
	mov.u32 	%r672, %r549;
	mov.u32 	%r673, %r549;
	mov.u32 	%r674, %r549;
	mov.u32 	%r675, %r549;
	mov.u32 	%r676, %r549;
	mov.u32 	%r677, %r549;
$L__BB0_3:
	ld.param.u64 	%rd16, [main_kernel2_param_0];
	bar.sync 	0;
	shl.b32 	%r284, %r677, 9;
	add.s32 	%r292, %r291, %r284;
	cvt.s64.s32 	%rd10, %r292;
	cvta.to.global.u64 	%rd11, %rd16;
	add.s64 	%rd12, %rd11, %rd10;
	ld.global.nc.v4.u32 	{%r293, %r294, %r295, %r296}, [%rd12];
	mov.u32 	%r297, _ZZ12main_kernel2E18APad_global_shared;
	add.s32 	%r298, %r297, %r283;
	st.shared.v4.u32 	[%r298], {%r293, %r294, %r295, %r296};
	ld.global.nc.v4.u32 	{%r299, %r300, %r301, %r302}, [%rd12+10240];
	st.shared.v4.u32 	[%r298+512], {%r299, %r300, %r301, %r302};
	ld.global.nc.v4.u32 	{%r303, %r304, %r305, %r306}, [%rd18+-512];
	mov.u32 	%r307, _ZZ12main_kernel2E18BPad_global_shared;
	add.s32 	%r308, %r307, %r283;
	st.shared.v4.u32 	[%r308], {%r303, %r304, %r305, %r306};
	ld.global.nc.v4.u32 	{%r309, %r310, %r311, %r312}, [%rd18];
	st.shared.v4.u32 	[%r308+512], {%r309, %r310, %r311, %r312};
	bar.sync 	0;
	mov.b32 	%r313, 16;
	wmma.load.a.sync.aligned.row.m16n16k16.shared.s8 	{%r314, %r315}, [%r297], %r313;
	add.s32 	%r316, %r297, 512;
	wmma.load.a.sync.aligned.row.m16n16k16.shared.s8 	{%r317, %r318}, [%r316], %r313;
	add.s32 	%r319, %r297, 1024;
	wmma.load.a.sync.aligned.row.m16n16k16.shared.s8 	{%r320, %r321}, [%r319], %r313;
	add.s32 	%r322, %r297, 1536;
	wmma.load.a.sync.aligned.row.m16n16k16.shared.s8 	{%r323, %r324}, [%r322], %r313;
	add.s32 	%r325, %r297, 2048;
	wmma.load.a.sync.aligned.row.m16n16k16.shared.s8 	{%r326, %r327}, [%r325], %r313;
	add.s32 	%r328, %r297, 2560;
	wmma.load.a.sync.aligned.row.m16n16k16.shared.s8 	{%r329, %r330}, [%r328], %r313;
	add.s32 	%r331, %r297, 3072;
	wmma.load.a.sync.aligned.row.m16n16k16.shared.s8 	{%r332, %r333}, [%r331], %r313;
	add.s32 	%r334, %r297, 3584;
	wmma.load.a.sync.aligned.row.m16n16k16.shared.s8 	{%r335, %r336}, [%r334], %r313;
	shl.b32 	%r337, %r279, 9;
	add.s32 	%r338, %r307, %r337;
	wmma.load.b.sync.aligned.row.m16n16k16.shared.s8 	{%r339, %r340}, [%r338], %r313;
	add.s32 	%r341, %r338, 256;
	wmma.load.b.sync.aligned.row.m16n16k16.shared.s8 	{%r342, %r343}, [%r341], %r313;
	wmma.mma.sync.aligned.row.row.m16n16k16.s32.s8.s8.s32 {%r344, %r345, %r346, %r347, %r348, %r349, %r350, %r351}, {%r314, %r315}, {%r339, %r340}, {%r656, %r655, %r654, %r653, %r652, %r651, %r650, %r649};
	wmma.mma.sync.aligned.row.row.m16n16k16.s32.s8.s8.s32 {%r352, %r353, %r354, %r355, %r356, %r357, %r358, %r359}, {%r314, %r315}, {%r342, %r343}, {%r648, %r647, %r646, %r645, %r644, %r643, %r642, %r641};
	wmma.mma.sync.aligned.row.row.m16n16k16.s32.s8.s8.s32 {%r360, %r361, %r362, %r363, %r364, %r365, %r366, %r367}, {%r317, %r318}, {%r339, %r340}, {%r640, %r639, %r638, %r637, %r636, %r635, %r634, %r633};
	wmma.mma.sync.aligned.row.row.m16n16k16.s32.s8.s8.s32 {%r368, %r369, %r370, %r371, %r372, %r373, %r374, %r375}, {%r317, %r318}, {%r342, %r343}, {%r632, %r631, %r630, %r629, %r628, %r627, %r626, %r625};
	wmma.mma.sync.aligned.row.row.m16n16k16.s32.s8.s8.s32 {%r376, %r377, %r378, %r379, %r380, %r381, %r382, %r383}, {%r320, %r321}, {%r339, %r340}, {%r624, %r623, %r622, %r621, %r620, %r619, %r618, %r617};
	wmma.mma.sync.aligned.row.row.m16n16k16.s32.s8.s8.s32 {%r384, %r385, %r386, %r387, %r388, %r389, %r390, %r391}, {%r320, %r321}, {%r342, %r343}, {%r616, %r615, %r614, %r613, %r612, %r611, %r610, %r609};
	wmma.mma.sync.aligned.row.row.m16n16k16.s32.s8.s8.s32 {%r392, %r393, %r394, %r395, %r396, %r397, %r398, %r399}, {%r323, %r324}, {%r339, %r340}, {%r608, %r607, %r606, %r605, %r604, %r603, %r602, %r601};
	wmma.mma.sync.aligned.row.row.m16n16k16.s32.s8.s8.s32 {%r400, %r401, %r402, %r403, %r404, %r405, %r406, %r407}, {%r323, %r324}, {%r342, %r343}, {%r600, %r599, %r598, %r597, %r596, %r595, %r594, %r593};
	wmma.mma.sync.aligned.row.row.m16n16k16.s32.s8.s8.s32 {%r408, %r409, %r410, %r411, %r412, %r413, %r414, %r415}, {%r326, %r327}, {%r339, %r340}, {%r592, %r591, %r590, %r589, %r588, %r587, %r586, %r585};
	wmma.mma.sync.aligned.row.row.m16n16k16.s32.s8.s8.s32 {%r416, %r417, %r418, %r419, %r420, %r421, %r422, %r423}, {%r326, %r327}, {%r342, %r343}, {%r584, %r583, %r582, %r581, %r580, %r579, %r578, %r577};
	wmma.mma.sync.aligned.row.row.m16n16k16.s32.s8.s8.s32 {%r424, %r425, %r426, %r427, %r428, %r429, %r430, %r431}, {%r329, %r330}, {%r339, %r340}, {%r576, %r575, %r574, %r573, %r572, %r571, %r570, %r569};
	wmma.mma.sync.aligned.row.row.m16n16k16.s32.s8.s8.s32 {%r432, %r433, %r434, %r435, %r436, %r437, %r438, %r439}, {%r329, %r330}, {%r342, %r343}, {%r568, %r567, %r566, %r565, %r564, %r563, %r562, %r561};
	wmma.mma.sync.aligned.row.row.m16n16k16.s32.s8.s8.s32 {%r440, %r441, %r442, %r443, %r444, %r445, %r446, %r447}, {%r332, %r333}, {%r339, %r340}, {%r560, %r559, %r558, %r557, %r556, %r555, %r554, %r553};
	wmma.mma.sync.aligned.row.row.m16n16k16.s32.s8.s8.s32 {%r448, %r449, %r450, %r451, %r452, %r453, %r454, %r455}, {%r332, %r333}, {%r342, %r343}, {%r552, %r551, %r550, %r549, %r657, %r658, %r659, %r660};
	wmma.mma.sync.aligned.row.row.m16n16k16.s32.s8.s8.s32 {%r456, %r457, %r458, %r459, %r460, %r461, %r462, %r463}, {%r335, %r336}, {%r339, %r340}, {%r661, %r662, %r663, %r664, %r665, %r666, %r667, %r668};
	wmma.mma.sync.aligned.row.row.m16n16k16.s32.s8.s8.s32 {%r464, %r465, %r466, %r467, %r468, %r469, %r470, %r471}, {%r335, %r336}, {%r342, %r343}, {%r669, %r670, %r671, %r672, %r673, %r674, %r675, %r676};
	add.s32 	%r472, %r297, 256;
	wmma.load.a.sync.aligned.row.m16n16k16.shared.s8 	{%r473, %r474}, [%r472], %r313;
	add.s32 	%r475, %r297, 768;
	wmma.load.a.sync.aligned.row.m16n16k16.shared.s8 	{%r476, %r477}, [%r475], %r313;
	add.s32 	%r478, %r297, 1280;
	wmma.load.a.sync.aligned.row.m16n16k16.shared.s8 	{%r479, %r480}, [%r478], %r313;
	add.s32 	%r481, %r297, 1792;
	wmma.load.a.sync.aligned.row.m16n16k16.shared.s8 	{%r482, %r483}, [%r481], %r313;
	add.s32 	%r484, %r297, 2304;
	wmma.load.a.sync.aligned.row.m16n16k16.shared.s8 	{%r485, %r486}, [%r484], %r313;
	add.s32 	%r487, %r297, 2816;
	wmma.load.a.sync.aligned.row.m16n16k16.shared.s8 	{%r488, %r489}, [%r487], %r313;
	add.s32 	%r490, %r297, 3328;
	wmma.load.a.sync.aligned.row.m16n16k16.shared.s8 	{%r491, %r492}, [%r490], %r313;
	add.s32 	%r493, %r297, 3840;
	wmma.load.a.sync.aligned.row.m16n16k16.shared.s8 	{%r494, %r495}, [%r493], %r313;
	add.s32 	%r496, %r338, 2048;
	wmma.load.b.sync.aligned.row.m16n16k16.shared.s8 	{%r497, %r498}, [%r496], %r313;
	add.s32 	%r499, %r338, 2304;
	wmma.load.b.sync.aligned.row.m16n16k16.shared.s8 	{%r500, %r501}, [%r499], %r313;
	wmma.mma.sync.aligned.row.row.m16n16k16.s32.s8.s8.s32 {%r656, %r655, %r654, %r653, %r652, %r651, %r650, %r649}, {%r473, %r474}, {%r497, %r498}, {%r344, %r345, %r346, %r347, %r348, %r349, %r350, %r351};
	wmma.mma.sync.aligned.row.row.m16n16k16.s32.s8.s8.s32 {%r648, %r647, %r646, %r645, %r644, %r643, %r642, %r641}, {%r473, %r474}, {%r500, %r501}, {%r352, %r353, %r354, %r355, %r356, %r357, %r358, %r359};
	wmma.mma.sync.aligned.row.row.m16n16k16.s32.s8.s8.s32 {%r640, %r639, %r638, %r637, %r636, %r635, %r634, %r633}, {%r476, %r477}, {%r497, %r498}, {%r360, %r361, %r362, %r363, %r364, %r365, %r366, %r367};
	wmma.mma.sync.aligned.row.row.m16n16k16.s32.s8.s8.s32 {%r632, %r631, %r630, %r629, %r628, %r627, %r626, %r625}, {%r476, %r477}, {%r500, %r501}, {%r368, %r369, %r370, %r371, %r372, %r373, %r374, %r375};
	wmma.mma.sync.aligned.row.row.m16n16k16.s32.s8.s8.s32 {%r624, %r623, %r622, %r621, %r620, %r619, %r618, %r617}, {%r479, %r480}, {%r497, %r498}, {%r376, %r377, %r378, %r379, %r380, %r381, %r382, %r383};
	wmma.mma.sync.aligned.row.row.m16n16k16.s32.s8.s8.s32 {%r616, %r615, %r614, %r613, %r612, %r611, %r610, %r609}, {%r479, %r480}, {%r500, %r501}, {%r384, %r385, %r386, %r387, %r388, %r389, %r390, %r391};
	wmma.mma.sync.aligned.row.row.m16n16k16.s32.s8.s8.s32 {%r608, %r607, %r606, %r605, %r604, %r603, %r602, %r601}, {%r482, %r483}, {%r497, %r498}, {%r392, %r393, %r394, %r395, %r396, %r397, %r398, %r399};
	wmma.mma.sync.aligned.row.row.m16n16k16.s32.s8.s8.s32 {%r600, %r599, %r598, %r597, %r596, %r595, %r594, %r593}, {%r482, %r483}, {%r500, %r501}, {%r400, %r401, %r402, %r403, %r404, %r405, %r406, %r407};
	wmma.mma.sync.aligned.row.row.m16n16k16.s32.s8.s8.s32 {%r592, %r591, %r590, %r589, %r588, %r587, %r586, %r585}, {%r485, %r486}, {%r497, %r498}, {%r408, %r409, %r410, %r411, %r412, %r413, %r414, %r415};
	wmma.mma.sync.aligned.row.row.m16n16k16.s32.s8.s8.s32 {%r584, %r583, %r582, %r581, %r580, %r579, %r578, %r577}, {%r485, %r486}, {%r500, %r501}, {%r416, %r417, %r418, %r419, %r420, %r421, %r422, %r423};
	wmma.mma.sync.aligned.row.row.m16n16k16.s32.s8.s8.s32 {%r576, %r575, %r574, %r573, %r572, %r571, %r570, %r569}, {%r488, %r489}, {%r497, %r498}, {%r424, %r425, %r426, %r427, %r428, %r429, %r430, %r431};
	wmma.mma.sync.aligned.row.row.m16n16k16.s32.s8.s8.s32 {%r568, %r567, %r566, %r565, %r564, %r563, %r562, %r561}, {%r488, %r489}, {%r500, %r501}, {%r432, %r433, %r434, %r435, %r436, %r437, %r438, %r439};
	wmma.mma.sync.aligned.row.row.m16n16k16.s32.s8.s8.s32 {%r560, %r559, %r558, %r557, %r556, %r555, %r554, %r553}, {%r491, %r492}, {%r497, %r498}, {%r440, %r441, %r442, %r443, %r444, %r445, %r446, %r447};
	wmma.mma.sync.aligned.row.row.m16n16k16.s32.s8.s8.s32 {%r552, %r551, %r550, %r549, %r657, %r658, %r659, %r660}, {%r491, %r492}, {%r500, %r501}, {%r448, %r449, %r450, %r451, %r452, %r453, %r454, %r455};
	wmma.mma.sync.aligned.row.row.m16n16k16.s32.s8.s8.s32 {%r661, %r662, %r663, %r664, %r665, %r666, %r667, %r668}, {%r494, %r495}, {%r497, %r498}, {%r456, %r457, %r458, %r459, %r460, %r461, %r462, %r463};
	wmma.mma.sync.aligned.row.row.m16n16k16.s32.s8.s8.s32 {%r669, %r670, %r671, %r672, %r673, %r674, %r675, %r676}, {%r494, %r495}, {%r500, %r501}, {%r464, %r465, %r466, %r467, %r468, %r469, %r470, %r471};
	add.s32 	%r677, %r677, 1;
	add.s64 	%rd18, %rd18, 4096;
	setp.ne.s32 	%p2, %r677, 20;
	@%p2 bra 	$L__BB0_3;
	ld.param.u64 	%rd17, [main_kernel2_param_2];
	cvta.to.global.u64 	%rd13, %rd17;
	mov.u32 	%r502, %tid.z;
	mov.u32 	%r503, %tid.x;
	mad.lo.s32 	%r504, %r502, 160, %r503;
	shl.b32 	%r505, %r7, 13;
	shl.b32 	%r506, %r502, 6;
	sub.s32 	%r507, %r504, %r506;
	add.s32 	%r508, %r507, %r505;
	shl.b32 	%r509, %r504, 2;
	mov.u32 	%r510, _ZZ12main_kernel2E11CPad_shared;
	add.s32 	%r511, %r510, %r509;
	bar.sync 	0;
	shl.b32 	%r512, %r502, 7;
	add.s32 	%r513, %r510, %r512;
	mov.b32 	%r514, 128;
	wmma.store.d.sync.aligned.row.m16n16k16.shared.s32 	[%r513], {%r656, %r655, %r654, %r653, %r652, %r651, %r650, %r649}, %r514;
	add.s32 	%r515, %r513, 64;
	wmma.store.d.sync.aligned.row.m16n16k16.shared.s32 	[%r515], {%r648, %r647, %r646, %r645, %r644, %r643, %r642, %r641}, %r514;
	bar.sync 	0;
	ld.shared.u32 	%r516, [%r511];
	mul.wide.s32 	%rd14, %r508, 4;
	add.s64 	%rd15, %rd13, %rd14;
	st.global.u32 	[%rd15], %r516;
	ld.shared.u32 	%r517, [%r511+2048];
	st.global.u32 	[%rd15+1024], %r517;
	ld.shared.u32 	%r518, [%r511+4096];
	st.global.u32 	[%rd15+2048], %r518;
	ld.shared.u32 	%r519, [%r511+6144];
	st.global.u32 	[%rd15+3072], %r519;
	bar.sync 	0;
	wmma.store.d.sync.aligned.row.m16n16k16.shared.s32 	[%r513], {%r640, %r639, %r638, %r637, %r636, %r635, %r634, %r633}, %r514;
	wmma.store.d.sync.aligned.row.m16n16k16.shared.s32 	[%r515], {%r632, %r631, %r630, %r629, %r628, %r627, %r626, %r625}, %r514;
	bar.sync 	0;
	ld.shared.u32 	%r520, [%r511];
	st.global.u32 	[%rd15+4096], %r520;
	ld.shared.u32 	%r521, [%r511+2048];
	st.global.u32 	[%rd15+5120], %r521;
	ld.shared.u32 	%r522, [%r511+4096];
	st.global.u32 	[%rd15+6144], %r522;
	ld.shared.u32 	%r523, [%r511+6144];
	st.global.u32 	[%rd15+7168], %r523;
	bar.sync 	0;
	wmma.store.d.sync.aligned.row.m16n16k16.shared.s32 	[%r513], {%r624, %r623, %r622, %r621, %r620, %r619, %r618, %r617}, %r514;
	wmma.store.d.sync.aligned.row.m16n16k16.shared.s32 	[%r515], {%r616, %r615, %r614, %r613, %r612, %r611, %r610, %r609}, %r514;
	bar.sync 	0;
	ld.shared.u32 	%r524, [%r511];
	st.global.u32 	[%rd15+8192], %r524;
	ld.shared.u32 	%r525, [%r511+2048];
	st.global.u32 	[%rd15+9216], %r525;
	ld.shared.u32 	%r526, [%r511+4096];
	st.global.u32 	[%rd15+10240], %r526;
	ld.shared.u32 	%r527, [%r511+6144];
	st.global.u32 	[%rd15+11264], %r527;
	bar.sync 	0;
	wmma.store.d.sync.aligned.row.m16n16k16.shared.s32 	[%r513], {%r608, %r607, %r606, %r605, %r604, %r603, %r602, %r601}, %r514;
	wmma.store.d.sync.aligned.row.m16n16k16.shared.s32 	[%r515], {%r600, %r599, %r598, %r597, %r596, %r595, %r594, %r593}, %r514;
	bar.sync 	0;
	ld.shared.u32 	%r528, [%r511];
	st.global.u32 	[%rd15+12288], %r528;
	ld.shared.u32 	%r529, [%r511+2048];
	st.global.u32 	[%rd15+13312], %r529;
	ld.shared.u32 	%r530, [%r511+4096];
	st.global.u32 	[%rd15+14336], %r530;
	ld.shared.u32 	%r531, [%r511+6144];
	st.global.u32 	[%rd15+15360], %r531;
	bar.sync 	0;
	wmma.store.d.sync.aligned.row.m16n16k16.shared.s32 	[%r513], {%r592, %r591, %r590, %r589, %r588, %r587, %r586, %r585}, %r514;
	wmma.store.d.sync.aligned.row.m16n16k16.shared.s32 	[%r515], {%r584, %r583, %r582, %r581, %r580, %r579, %r578, %r577}, %r514;
	bar.sync 	0;
	ld.shared.u32 	%r532, [%r511];
	st.global.u32 	[%rd15+16384], %r532;
	ld.shared.u32 	%r533, [%r511+2048];
	st.global.u32 	[%rd15+17408], %r533;
	ld.shared.u32 	%r534, [%r511+4096];
	st.global.u32 	[%rd15+18432], %r534;
	ld.shared.u32 	%r535, [%r511+6144];
	st.global.u32 	[%rd15+19456], %r535;
	bar.sync 	0;
	wmma.store.d.sync.aligned.row.m16n16k16.shared.s32 	[%r513], {%r576, %r575, %r574, %r573, %r572, %r571, %r570, %r569}, %r514;
	wmma.store.d.sync.aligned.row.m16n16k16.shared.s32 	[%r515], {%r568, %r567, %r566, %r565, %r564, %r563, %r562, %r561}, %r514;
	bar.sync 	0;
	ld.shared.u32 	%r536, [%r511];
	st.global.u32 	[%rd15+20480], %r536;
	ld.shared.u32 	%r537, [%r511+2048];
	st.global.u32 	[%rd15+21504], %r537;
	ld.shared.u32 	%r538, [%r511+4096];
	st.global.u32 	[%rd15+22528], %r538;
	ld.shared.u32 	%r539, [%r511+6144];
	st.global.u32 	[%rd15+23552], %r539;
	bar.sync 	0;
	wmma.store.d.sync.aligned.row.m16n16k16.shared.s32 	[%r513], {%r560, %r559, %r558, %r557, %r556, %r555, %r554, %r553}, %r514;
	wmma.store.d.sync.aligned.row.m16n16k16.shared.s32 	[%r515], {%r552, %r551, %r550, %r549, %r657, %r658, %r659, %r660}, %r514;
	bar.sync 	0;
	ld.shared.u32 	%r540, [%r511];
	st.global.u32 	[%rd15+24576], %r540;
	ld.shared.u32 	%r541, [%r511+2048];
	st.global.u32 	[%rd15+25600], %r541;
	ld.shared.u32 	%r542, [%r511+4096];
	st.global.u32 	[%rd15+26624], %r542;
	ld.shared.u32 	%r543, [%r511+6144];
	st.global.u32 	[%rd15+27648], %r543;
	bar.sync 	0;
	wmma.store.d.sync.aligned.row.m16n16k16.shared.s32 	[%r513], {%r661, %r662, %r663, %r664, %r665, %r666, %r667, %r668}, %r514;
	wmma.store.d.sync.aligned.row.m16n16k16.shared.s32 	[%r515], {%r669, %r670, %r671, %r672, %r673, %r674, %r675, %r676}, %r514;
	bar.sync 	0;
	ld.shared.u32 	%r544, [%r511];
	st.global.u32 	[%rd15+28672], %r544;
	ld.shared.u32 	%r545, [%r511+2048];
	st.global.u32 	[%rd15+29696], %r545;
	ld.shared.u32 	%r546, [%r511+4096];
	st.global.u32 	[%rd15+30720], %r546;
	ld.shared.u32 	%r547, [%r511+6144];
	st.global.u32 	[%rd15+31744], %r547;
	ret;

}
	// .globl	main_kernel0
.visible .entry main_kernel0(
	.param .u64 .ptr .align 1 main_kernel0_param_0,
	.param .u64 .ptr .align 1 main_kernel0_param_1
)
.maxntid 1024
{
	.reg .pred 	%p<14>;
	.reg .b16 	%rs<41>;
	.reg .b32 	%r<97>;
	.reg .b64 	%rd<21>;

	ld.param.u64 	%rd3, [main_kernel0_param_0];
	ld.param.u64 	%rd4, [main_kernel0_param_1];
	cvta.to.global.u64 	%rd1, %rd3;
	cvta.to.global.u64 	%rd2, %rd4;
	mov.u32 	%r18, %ctaid.y;
	shl.b32 	%r19, %r18, 25;
	mov.u32 	%r20, %ctaid.x;
	shl.b32 	%r21, %r20, 14;
	mov.u32 	%r22, %tid.y;
	shl.b32 	%r23, %r22, 7;
	mov.u32 	%r24, %tid.x;
	shl.b32 	%r25, %r24, 4;
	shl.b32 	%r26, %r18, 21;
	shl.b32 	%r27, %r20, 10;
	shl.b32 	%r28, %r22, 3;
	or.b32  	%r29, %r27, %r24;
	add.s32 	%r30, %r29, %r26;
	add.s32 	%r31, %r30, %r28;
	mul.hi.u32 	%r32, %r31, -858993459;
	shr.u32 	%r33, %r32, 5;
	mul.lo.s32 	%r34, %r33, 40;
	sub.s32 	%r35, %r31, %r34;
	shl.b32 	%r36, %r35, 8;
	or.b32  	%r95, %r36, 3;
	add.s32 	%r37, %r19, %r21;
	add.s32 	%r38, %r37, %r23;
	add.s32 	%r94, %r38, %r25;
	mov.b32 	%r96, 3;
$L__BB1_1:
	setp.gt.u32 	%p1, %r94, 2047999;
	@%p1 bra 	$L__BB1_6;
	setp.gt.u32 	%p2, %r94, 2006975;
	mov.b16 	%rs37, 0;
	@%p2 bra 	$L__BB1_5;
	mul.hi.u32 	%r39, %r94, -858993459;
	shr.u32 	%r40, %r39, 9;
	mul.lo.s32 	%r41, %r40, 640;
	sub.s32 	%r7, %r94, %r41;
	setp.gt.u32 	%p3, %r7, 575;
	@%p3 bra 	$L__BB1_5;
	mad.lo.s32 	%r44, %r40, 576, %r7;
	cvt.u64.u32 	%rd5, %r44;
	add.s64 	%rd6, %rd2, %rd5;
	ld.global.nc.u8 	%rs11, [%rd6];
	cvt.u16.u8 	%rs37, %rs11;
$L__BB1_5:
	mul.hi.u32 	%r45, %r94, -858993459;
	shr.u32 	%r46, %r45, 13;
	mul.lo.s32 	%r47, %r46, 10240;
	sub.s32 	%r48, %r94, %r47;
	cvt.u16.u32 	%rs12, %r48;
	mul.hi.u16 	%rs13, %rs12, -13107;
	shr.u16 	%rs14, %rs13, 5;
	and.b16  	%rs15, %rs14, 2032;
	cvt.u32.u16 	%r49, %rs15;
	or.b32  	%r50, %r47, %r49;
	add.s32 	%r51, %r95, %r50;
	add.s32 	%r52, %r51, -3;
	cvt.u64.u32 	%rd7, %r52;
	add.s64 	%rd8, %rd1, %rd7;
	st.global.u8 	[%rd8], %rs37;
$L__BB1_6:
	add.s32 	%r8, %r94, 1;
	setp.gt.u32 	%p4, %r8, 2047999;
	@%p4 bra 	$L__BB1_11;
	setp.gt.u32 	%p5, %r8, 2006975;
	mov.b16 	%rs38, 0;
	@%p5 bra 	$L__BB1_10;
	mul.hi.u32 	%r53, %r8, -858993459;
	shr.u32 	%r54, %r53, 9;
	mul.lo.s32 	%r55, %r54, 640;
	sub.s32 	%r9, %r8, %r55;
	setp.gt.u32 	%p6, %r9, 575;
	@%p6 bra 	$L__BB1_10;
	mad.lo.s32 	%r58, %r54, 576, %r9;
	cvt.u64.u32 	%rd9, %r58;
	add.s64 	%rd10, %rd2, %rd9;
	ld.global.nc.u8 	%rs18, [%rd10];
	cvt.u16.u8 	%rs38, %rs18;
$L__BB1_10:
	mul.hi.u32 	%r59, %r8, -858993459;
	shr.u32 	%r60, %r59, 13;
	mul.lo.s32 	%r61, %r60, 10240;
	sub.s32 	%r62, %r8, %r61;
	cvt.u16.u32 	%rs19, %r62;
	mul.hi.u16 	%rs20, %rs19, -13107;
	shr.u16 	%rs21, %rs20, 5;
	and.b16  	%rs22, %rs21, 2032;
	cvt.u32.u16 	%r63, %rs22;
	or.b32  	%r64, %r61, %r63;
	add.s32 	%r65, %r95, %r64;
	add.s32 	%r66, %r65, -2;
	cvt.u64.u32 	%rd11, %r66;
	add.s64 	%rd12, %rd1, %rd11;
	st.global.u8 	[%rd12], %rs38;
$L__BB1_11:
	add.s32 	%r10, %r94, 2;
	setp.gt.u32 	%p7, %r10, 2047999;
	@%p7 bra 	$L__BB1_16;
	setp.gt.u32 	%p8, %r10, 2006975;
	mov.b16 	%rs39, 0;
	@%p8 bra 	$L__BB1_15;
	mul.hi.u32 	%r67, %r10, -858993459;
	shr.u32 	%r68, %r67, 9;
	mul.lo.s32 	%r69, %r68, 640;
	sub.s32 	%r11, %r10, %r69;
	setp.gt.u32 	%p9, %r11, 575;
	@%p9 bra 	$L__BB1_15;
	mad.lo.s32 	%r72, %r68, 576, %r11;
	cvt.u64.u32 	%rd13, %r72;
	add.s64 	%rd14, %rd2, %rd13;
	ld.global.nc.u8 	%rs25, [%rd14];
	cvt.u16.u8 	%rs39, %rs25;
$L__BB1_15:
	mul.hi.u32 	%r73, %r10, -858993459;
	shr.u32 	%r74, %r73, 13;
	mul.lo.s32 	%r75, %r74, 10240;
	sub.s32 	%r76, %r10, %r75;
	cvt.u16.u32 	%rs26, %r76;
	mul.hi.u16 	%rs27, %rs26, -13107;
	shr.u16 	%rs28, %rs27, 5;
	and.b16  	%rs29, %rs28, 2032;
	cvt.u32.u16 	%r77, %rs29;
	or.b32  	%r78, %r75, %r77;
	add.s32 	%r79, %r95, %r78;
	add.s32 	%r80, %r79, -1;
	cvt.u64.u32 	%rd15, %r80;
	add.s64 	%rd16, %rd1, %rd15;
	st.global.u8 	[%rd16], %rs39;
$L__BB1_16:
	add.s32 	%r12, %r94, 3;
	setp.gt.u32 	%p10, %r12, 2047999;
	@%p10 bra 	$L__BB1_21;
	setp.gt.u32 	%p11, %r12, 2006975;
	mov.b16 	%rs40, 0;
	@%p11 bra 	$L__BB1_20;
	mul.hi.u32 	%r81, %r12, -858993459;
	shr.u32 	%r82, %r81, 9;
	mul.lo.s32 	%r83, %r82, 640;
	sub.s32 	%r13, %r12, %r83;
	setp.gt.u32 	%p12, %r13, 575;
	@%p12 bra 	$L__BB1_20;
	mad.lo.s32 	%r86, %r82, 576, %r13;
	cvt.u64.u32 	%rd17, %r86;
	add.s64 	%rd18, %rd2, %rd17;
	ld.global.nc.u8 	%rs32, [%rd18];
	cvt.u16.u8 	%rs40, %rs32;
$L__BB1_20:
	mul.hi.u32 	%r87, %r12, -858993459;
	shr.u32 	%r88, %r87, 13;
	mul.lo.s32 	%r89, %r88, 10240;
	sub.s32 	%r90, %r12, %r89;
	cvt.u16.u32 	%rs33, %r90;
	mul.hi.u16 	%rs34, %rs33, -13107;
	shr.u16 	%rs35, %rs34, 5;
	and.b16  	%rs36, %rs35, 2032;
	cvt.u32.u16 	%r91, %rs36;
	or.b32  	%r92, %r89, %r91;
	add.s32 	%r93, %r95, %r92;
	cvt.u64.u32 	%rd19, %r93;
	add.s64 	%rd20, %rd1, %rd19;
	st.global.u8 	[%rd20], %rs40;
$L__BB1_21:
	add.s32 	%r96, %r96, 4;
	add.s32 	%r95, %r95, 4;
	add.s32 	%r94, %r94, 4;
	setp.ne.s32 	%p13, %r96, 19;
	@%p13 bra 	$L__BB1_1;
	ret;

}
	// .globl	main_kernel1
.visible .entry main_kernel1(
	.param .u64 .ptr .align 1 main_kernel1_param_0,
	.param .u64 .ptr .align 1 main_kernel1_param_1
)
.maxntid 1024
{
	.reg .pred 	%p<65>;
	.reg .b16 	%rs<81>;
	.reg .b32 	%r<41>;
	.reg .b64 	%rd<9>;

	ld.param.u64 	%rd3, [main_kernel1_param_0];
	ld.param.u64 	%rd4, [main_kernel1_param_1];
	cvta.to.global.u64 	%rd5, %rd3;
	cvta.to.global.u64 	%rd6, %rd4;
	mov.u32 	%r3, %ctaid.y;
	shl.b32 	%r4, %r3, 25;
	mov.u32 	%r5, %ctaid.x;
	shl.b32 	%r6, %r5, 14;
	add.s32 	%r7, %r4, %r6;
	mov.u32 	%r8, %tid.y;
	shl.b32 	%r9, %r8, 7;
	mov.u32 	%r1, %tid.x;
	shl.b32 	%r10, %r1, 4;
	add.s32 	%r11, %r10, %r9;
	add.s32 	%r2, %r11, %r7;
	shl.b32 	%r12, %r3, 24;
	shl.b32 	%r13, %r5, 13;
	add.s32 	%r14, %r12, %r13;
	shl.b32 	%r15, %r8, 6;
	add.s32 	%r16, %r14, %r15;
	add.s32 	%r17, %r16, %r10;
	and.b32  	%r18, %r9, 129024;
	shl.b32 	%r19, %r1, 8;
	shl.b32 	%r20, %r8, 4;
	and.b32  	%r21, %r20, 240;
	add.s32 	%r22, %r18, %r19;
	add.s32 	%r23, %r22, %r7;
	or.b32  	%r24, %r23, %r21;
	setp.gt.u32 	%p1, %r2, 81919;
	cvt.u64.u32 	%rd7, %r17;
	add.s64 	%rd1, %rd6, %rd7;
	cvt.u64.u32 	%rd8, %r24;
	add.s64 	%rd2, %rd5, %rd8;
	@%p1 bra 	$L__BB2_4;
	setp.gt.u32 	%p2, %r1, 3;
	setp.gt.u32 	%p3, %r2, 73663;
	mov.b16 	%rs65, 0;
	or.pred  	%p4, %p3, %p2;
	@%p4 bra 	$L__BB2_3;
	ld.global.nc.u8 	%rs34, [%rd1];
	cvt.u16.u8 	%rs65, %rs34;
$L__BB2_3:
	st.global.u8 	[%rd2], %rs65;
$L__BB2_4:
	setp.gt.u32 	%p5, %r2, 81918;
	@%p5 bra 	$L__BB2_8;
	setp.gt.u32 	%p6, %r1, 3;
	setp.gt.u32 	%p7, %r2, 73662;
	mov.b16 	%rs66, 0;
	or.pred  	%p8, %p7, %p6;
	@%p8 bra 	$L__BB2_7;
	ld.global.nc.u8 	%rs36, [%rd1+1];
	cvt.u16.u8 	%rs66, %rs36;
$L__BB2_7:
	st.global.u8 	[%rd2+1], %rs66;
$L__BB2_8:
	setp.gt.u32 	%p9, %r2, 81917;
	@%p9 bra 	$L__BB2_12;
	setp.gt.u32 	%p10, %r1, 3;
	setp.gt.u32 	%p11, %r2, 73661;
	mov.b16 	%rs67, 0;
	or.pred  	%p12, %p11, %p10;
	@%p12 bra 	$L__BB2_11;
	ld.global.nc.u8 	%rs38, [%rd1+2];
	cvt.u16.u8 	%rs67, %rs38;
$L__BB2_11:
	st.global.u8 	[%rd2+2], %rs67;
$L__BB2_12:
	setp.gt.u32 	%p13, %r2, 81916;
	@%p13 bra 	$L__BB2_16;
	setp.gt.u32 	%p14, %r1, 3;
	setp.gt.u32 	%p15, %r2, 73660;
	mov.b16 	%rs68, 0;
	or.pred  	%p16, %p15, %p14;
	@%p16 bra 	$L__BB2_15;
	ld.global.nc.u8 	%rs40, [%rd1+3];
	cvt.u16.u8 	%rs68, %rs40;
$L__BB2_15:
	st.global.u8 	[%rd2+3], %rs68;
$L__BB2_16:
	setp.gt.u32 	%p17, %r2, 81915;
	@%p17 bra 	$L__BB2_20;
	setp.gt.u32 	%p18, %r1, 3;
	setp.gt.u32 	%p19, %r2, 73659;
	mov.b16 	%rs69, 0;
	or.pred  	%p20, %p19, %p18;
	@%p20 bra 	$L__BB2_19;
	ld.global.nc.u8 	%rs42, [%rd1+4];
	cvt.u16.u8 	%rs69, %rs42;
$L__BB2_19:
	st.global.u8 	[%rd2+4], %rs69;
$L__BB2_20:
	setp.gt.u32 	%p21, %r2, 81914;
	@%p21 bra 	$L__BB2_24;
	setp.gt.u32 	%p22, %r1, 3;
	setp.gt.u32 	%p23, %r2, 73658;
	mov.b16 	%rs70, 0;
	or.pred  	%p24, %p23, %p22;
	@%p24 bra 	$L__BB2_23;
	ld.global.nc.u8 	%rs44, [%rd1+5];
	cvt.u16.u8 	%rs70, %rs44;
$L__BB2_23:
	st.global.u8 	[%rd2+5], %rs70;
$L__BB2_24:
	setp.gt.u32 	%p25, %r2, 81913;
	@%p25 bra 	$L__BB2_28;
	setp.gt.u32 	%p26, %r1, 3;
	setp.gt.u32 	%p27, %r2, 73657;
	mov.b16 	%rs71, 0;
	or.pred  	%p28, %p27, %p26;
	@%p28 bra 	$L__BB2_27;
	ld.global.nc.u8 	%rs46, [%rd1+6];
	cvt.u16.u8 	%rs71, %rs46;
$L__BB2_27:
	st.global.u8 	[%rd2+6], %rs71;
$L__BB2_28:
	setp.gt.u32 	%p29, %r2, 81912;
	@%p29 bra 	$L__BB2_32;
	setp.gt.u32 	%p30, %r1, 3;
	setp.gt.u32 	%p31, %r2, 73656;
	mov.b16 	%rs72, 0;
	or.pred  	%p32, %p31, %p30;
	@%p32 bra 	$L__BB2_31;
	ld.global.nc.u8 	%rs48, [%rd1+7];
	cvt.u16.u8 	%rs72, %rs48;
$L__BB2_31:
	st.global.u8 	[%rd2+7], %rs72;
$L__BB2_32:
	setp.gt.u32 	%p33, %r2, 81911;
	@%p33 bra 	$L__BB2_36;
	setp.gt.u32 	%p34, %r1, 3;
	setp.gt.u32 	%p35, %r2, 73655;
	mov.b16 	%rs73, 0;
	or.pred  	%p36, %p35, %p34;
	@%p36 bra 	$L__BB2_35;
	ld.global.nc.u8 	%rs50, [%rd1+8];
	cvt.u16.u8 	%rs73, %rs50;
$L__BB2_35:
	st.global.u8 	[%rd2+8], %rs73;
$L__BB2_36:
	setp.gt.u32 	%p37, %r2, 81910;
	@%p37 bra 	$L__BB2_40;
	setp.gt.u32 	%p38, %r1, 3;
	setp.gt.u32 	%p39, %r2, 73654;
	mov.b16 	%rs74, 0;
	or.pred  	%p40, %p39, %p38;
	@%p40 bra 	$L__BB2_39;
	ld.global.nc.u8 	%rs52, [%rd1+9];
	cvt.u16.u8 	%rs74, %rs52;
$L__BB2_39:
	st.global.u8 	[%rd2+9], %rs74;
$L__BB2_40:
	setp.gt.u32 	%p41, %r2, 81909;
	@%p41 bra 	$L__BB2_44;
	setp.gt.u32 	%p42, %r1, 3;
	setp.gt.u32 	%p43, %r2, 73653;
	mov.b16 	%rs75, 0;
	or.pred  	%p44, %p43, %p42;
	@%p44 bra 	$L__BB2_43;
	ld.global.nc.u8 	%rs54, [%rd1+10];
	cvt.u16.u8 	%rs75, %rs54;
$L__BB2_43:
	st.global.u8 	[%rd2+10], %rs75;
$L__BB2_44:
	setp.gt.u32 	%p45, %r2, 81908;
	@%p45 bra 	$L__BB2_48;
	setp.gt.u32 	%p46, %r1, 3;
	setp.gt.u32 	%p47, %r2, 73652;
	mov.b16 	%rs76, 0;
	or.pred  	%p48, %p47, %p46;
	@%p48 bra 	$L__BB2_47;
	ld.global.nc.u8 	%rs56, [%rd1+11];
	cvt.u16.u8 	%rs76, %rs56;
$L__BB2_47:
	st.global.u8 	[%rd2+11], %rs76;
$L__BB2_48:
	setp.gt.u32 	%p49, %r2, 81907;
	@%p49 bra 	$L__BB2_52;
	setp.gt.u32 	%p50, %r1, 3;
	setp.gt.u32 	%p51, %r2, 73651;
	mov.b16 	%rs77, 0;
	or.pred  	%p52, %p51, %p50;
	@%p52 bra 	$L__BB2_51;
	ld.global.nc.u8 	%rs58, [%rd1+12];
	cvt.u16.u8 	%rs77, %rs58;
$L__BB2_51:
	st.global.u8 	[%rd2+12], %rs77;
$L__BB2_52:
	setp.gt.u32 	%p53, %r2, 81906;
	@%p53 bra 	$L__BB2_56;
	setp.gt.u32 	%p54, %r1, 3;
	setp.gt.u32 	%p55, %r2, 73650;
	mov.b16 	%rs78, 0;
	or.pred  	%p56, %p55, %p54;
	@%p56 bra 	$L__BB2_55;
	ld.global.nc.u8 	%rs60, [%rd1+13];
	cvt.u16.u8 	%rs78, %rs60;
$L__BB2_55:
	st.global.u8 	[%rd2+13], %rs78;
$L__BB2_56:
	setp.gt.u32 	%p57, %r2, 81905;
	@%p57 bra 	$L__BB2_60;
	setp.gt.u32 	%p58, %r1, 3;
	setp.gt.u32 	%p59, %r2, 73649;
	mov.b16 	%rs79, 0;
	or.pred  	%p60, %p59, %p58;
	@%p60 bra 	$L__BB2_59;
	ld.global.nc.u8 	%rs62, [%rd1+14];
	cvt.u16.u8 	%rs79, %rs62;
$L__BB2_59:
	st.global.u8 	[%rd2+14], %rs79;
$L__BB2_60:
	setp.gt.u32 	%p61, %r2, 81904;
	@%p61 bra 	$L__BB2_64;
	setp.gt.u32 	%p62, %r1, 3;
	setp.gt.u32 	%p63, %r2, 73648;
	mov.b16 	%rs80, 0;
	or.pred  	%p64, %p63, %p62;
	@%p64 bra 	$L__BB2_63;
	ld.global.nc.u8 	%rs64, [%rd1+15];
	cvt.u16.u8 	%rs80, %rs64;
$L__BB2_63:
	st.global.u8 	[%rd2+15], %rs80;
$L__BB2_64:
	ret;

}


// ===== COMPILED SASS (sm_100) =====

	.target	sm_100

	.elftype	@"ET_EXEC"


//--------------------- .note.nv.tkinfo           --------------------------
	.section	.note.nv.tkinfo,"",@"SHT_NOTE"
	.sectionflags	@"SHF_NOTE_NV_TKINFO"
	.tkinfo
        /*0018*/ 	.word	0x00000002
        /*0030*/ 	.string	""
        /*0030*/ 	.string	"ptxas"
        /*0030*/ 	.string	"Cuda compilation tools, release 13.0, V13.0.88"
        /*0030*/ 	.string	"Build cuda_13.0.r13.0/compiler.36424714_0"
        /*0030*/ 	.string	"-arch sm_100 -m 64 "



//--------------------- .note.nv.cuinfo           --------------------------
	.section	.note.nv.cuinfo,"",@"SHT_NOTE"
	.sectionflags	@"SHF_NOTE_NV_CUINFO"
        /*0018*/ 	.short	0x0002
        /*001a*/ 	.short	0x0064
        /*001c*/ 	.short	0x0082
	.zero		2


//--------------------- .nv.info                  --------------------------
	.section	.nv.info,"",@"SHT_CUDA_INFO"
	.align	4


	//----- nvinfo : EIATTR_REGCOUNT
	.align		4
        /*0000*/ 	.byte	0x04, 0x2f
        /*0002*/ 	.short	(.L_1 - .L_0)
	.align		4
.L_0:
        /*0004*/ 	.word	index@(main_kernel2)
        /*0008*/ 	.word	0x000000a4


	//----- nvinfo : EIATTR_FRAME_SIZE
	.align		4
.L_1:
        /*000c*/ 	.byte	0x04, 0x11
        /*000e*/ 	.short	(.L_3 - .L_2)
	.align		4
.L_2:
        /*0010*/ 	.word	index@(main_kernel2)
        /*0014*/ 	.word	0x00000000


	//----- nvinfo : EIATTR_REGCOUNT
	.align		4
.L_3:
        /*0018*/ 	.byte	0x04, 0x2f
        /*001a*/ 	.short	(.L_5 - .L_4)
	.align		4
.L_4:
        /*001c*/ 	.word	index@(main_kernel0)
        /*0020*/ 	.word	0x0000000b


	//----- nvinfo : EIATTR_FRAME_SIZE
	.align		4
.L_5:
        /*0024*/ 	.byte	0x04, 0x11
        /*0026*/ 	.short	(.L_7 - .L_6)
	.align		4
.L_6:
        /*0028*/ 	.word	index@(main_kernel0)
        /*002c*/ 	.word	0x00000000


	//----- nvinfo : EIATTR_REGCOUNT
	.align		4
.L_7:
        /*0030*/ 	.byte	0x04, 0x2f
        /*0032*/ 	.short	(.L_9 - .L_8)
	.align		4
.L_8:
        /*0034*/ 	.word	index@(main_kernel1)
        /*0038*/ 	.word	0x0000000c


	//----- nvinfo : EIATTR_FRAME_SIZE
	.align		4
.L_9:
        /*003c*/ 	.byte	0x04, 0x11
        /*003e*/ 	.short	(.L_11 - .L_10)
	.align		4
.L_10:
        /*0040*/ 	.word	index@(main_kernel1)
        /*0044*/ 	.word	0x00000000


	//----- nvinfo : EIATTR_MIN_STACK_SIZE
	.align		4
.L_11:
        /*0048*/ 	.byte	0x04, 0x12
        /*004a*/ 	.short	(.L_13 - .L_12)
	.align		4
.L_12:
        /*004c*/ 	.word	index@(main_kernel1)
        /*0050*/ 	.word	0x00000000


	//----- nvinfo : EIATTR_MIN_STACK_SIZE
	.align		4
.L_13:
        /*0054*/ 	.byte	0x04, 0x12
        /*0056*/ 	.short	(.L_15 - .L_14)
	.align		4
.L_14:
        /*0058*/ 	.word	index@(main_kernel0)
        /*005c*/ 	.word	0x00000000


	//----- nvinfo : EIATTR_MIN_STACK_SIZE
	.align		4
.L_15:
        /*0060*/ 	.byte	0x04, 0x12
        /*0062*/ 	.short	(.L_17 - .L_16)
	.align		4
.L_16:
        /*0064*/ 	.word	index@(main_kernel2)
        /*0068*/ 	.word	0x00000000
.L_17:


//--------------------- .nv.compat                --------------------------
	.section	.nv.compat,"",@"SHT_CUDA_COMPAT_INFO"
	.align	4
        /*0000*/ 	.byte	0x02, 0x09, 0x00, 0x00, 0x02, 0x02, 0x01, 0x00, 0x02, 0x05, 0x05, 0x00, 0x03, 0x07, 0x01, 0x01
        /*0010*/ 	.byte	0x02, 0x03, 0x00, 0x00, 0x02, 0x06, 0x01, 0x00, 0x04, 0x0b, 0x08, 0x00, 0x01, 0x00, 0x00, 0x00
        /*0020*/ 	.byte	0x00, 0x00, 0x00, 0x00


//--------------------- .nv.info.main_kernel1     --------------------------
	.section	.nv.info.main_kernel1,"",@"SHT_CUDA_INFO"
	.sectionflags	@""
	.align	4


	//----- nvinfo : EIATTR_CUDA_API_VERSION
	.align		4
        /*0000*/ 	.byte	0x04, 0x37
        /*0002*/ 	.short	(.L_19 - .L_18)
.L_18:
        /*0004*/ 	.word	0x00000082


	//----- nvinfo : EIATTR_KPARAM_INFO
	.align		4
.L_19:
        /*0008*/ 	.byte	0x04, 0x17
        /*000a*/ 	.short	(.L_21 - .L_20)
.L_20:
        /*000c*/ 	.word	0x00000000
        /*0010*/ 	.short	0x0001
        /*0012*/ 	.short	0x0008
        /*0014*/ 	.byte	0x00, 0xf5, 0x21, 0x00


	//----- nvinfo : EIATTR_KPARAM_INFO
	.align		4
.L_21:
        /*0018*/ 	.byte	0x04, 0x17
        /*001a*/ 	.short	(.L_23 - .L_22)
.L_22:
        /*001c*/ 	.word	0x00000000
        /*0020*/ 	.short	0x0000
        /*0022*/ 	.short	0x0000
        /*0024*/ 	.byte	0x00, 0xf5, 0x21, 0x00


	//----- nvinfo : EIATTR_SPARSE_MMA_MASK
	.align		4
.L_23:
        /*0028*/ 	.byte	0x03, 0x50
        /*002a*/ 	.short	0x0000


	//----- nvinfo : EIATTR_MAXREG_COUNT
	.align		4
        /*002c*/ 	.byte	0x03, 0x1b
        /*002e*/ 	.short	0x0040


	//----- nvinfo : EIATTR_MERCURY_ISA_VERSION
	.align		4
        /*0030*/ 	.byte	0x03, 0x5f
        /*0032*/ 	.short	0x0101


	//----- nvinfo : EIATTR_VRC_CTA_INIT_COUNT
	.align		4
        /*0034*/ 	.byte	0x02, 0x4a
	.zero		1
	.zero		1


	//----- nvinfo : EIATTR_EXIT_INSTR_OFFSETS
	.align		4
        /*0038*/ 	.byte	0x04, 0x1c
        /*003a*/ 	.short	(.L_25 - .L_24)


	//   ....[0]....
.L_24:
        /*003c*/ 	.word	0x00000cc0


	//   ....[1]....
        /*0040*/ 	.word	0x00000d50


	//----- nvinfo : EIATTR_MAX_THREADS
	.align		4
.L_25:
        /*0044*/ 	.byte	0x04, 0x05
        /*0046*/ 	.short	(.L_27 - .L_26)
.L_26:
        /*0048*/ 	.word	0x00000400
        /*004c*/ 	.word	0x00000001
        /*0050*/ 	.word	0x00000001


	//----- nvinfo : EIATTR_CRS_STACK_SIZE
	.align		4
.L_27:
        /*0054*/ 	.byte	0x04, 0x1e
        /*0056*/ 	.short	(.L_29 - .L_28)
.L_28:
        /*0058*/ 	.word	0x00000000


	//----- nvinfo : EIATTR_CBANK_PARAM_SIZE
	.align		4
.L_29:
        /*005c*/ 	.byte	0x03, 0x19
        /*005e*/ 	.short	0x0010


	//----- nvinfo : EIATTR_PARAM_CBANK
	.align		4
        /*0060*/ 	.byte	0x04, 0x0a
        /*0062*/ 	.short	(.L_31 - .L_30)
	.align		4
.L_30:
        /*0064*/ 	.word	index@(.nv.constant0.main_kernel1)
        /*0068*/ 	.short	0x0380
        /*006a*/ 	.short	0x0010


	//----- nvinfo : EIATTR_SW_WAR
	.align		4
.L_31:
        /*006c*/ 	.byte	0x04, 0x36
        /*006e*/ 	.short	(.L_33 - .L_32)
.L_32:
        /*0070*/ 	.word	0x00000008
.L_33:


//--------------------- .nv.info.main_kernel0     --------------------------
	.section	.nv.info.main_kernel0,"",@"SHT_CUDA_INFO"
	.sectionflags	@""
	.align	4


	//----- nvinfo : EIATTR_CUDA_API_VERSION
	.align		4
        /*0000*/ 	.byte	0x04, 0x37
        /*0002*/ 	.short	(.L_35 - .L_34)
.L_34:
        /*0004*/ 	.word	0x00000082


	//----- nvinfo : EIATTR_KPARAM_INFO
	.align		4
.L_35:
        /*0008*/ 	.byte	0x04, 0x17
        /*000a*/ 	.short	(.L_37 - .L_36)
.L_36:
        /*000c*/ 	.word	0x00000000
        /*0010*/ 	.short	0x0001
        /*0012*/ 	.short	0x0008
        /*0014*/ 	.byte	0x00, 0xf5, 0x21, 0x00


	//----- nvinfo : EIATTR_KPARAM_INFO
	.align		4
.L_37:
        /*0018*/ 	.byte	0x04, 0x17
        /*001a*/ 	.short	(.L_39 - .L_38)
.L_38:
        /*001c*/ 	.word	0x00000000
        /*0020*/ 	.short	0x0000
        /*0022*/ 	.short	0x0000
        /*0024*/ 	.byte	0x00, 0xf5, 0x21, 0x00


	//----- nvinfo : EIATTR_SPARSE_MMA_MASK
	.align		4
.L_39:
        /*0028*/ 	.byte	0x03, 0x50
        /*002a*/ 	.short	0x0000


	//----- nvinfo : EIATTR_MAXREG_COUNT
	.align		4
        /*002c*/ 	.byte	0x03, 0x1b
        /*002e*/ 	.short	0x0040


	//----- nvinfo : EIATTR_MERCURY_ISA_VERSION
	.align		4
        /*0030*/ 	.byte	0x03, 0x5f
        /*0032*/ 	.short	0x0101


	//----- nvinfo : EIATTR_VRC_CTA_INIT_COUNT
	.align		4
        /*0034*/ 	.byte	0x02, 0x4a
	.zero		1
	.zero		1


	//----- nvinfo : EIATTR_EXIT_INSTR_OFFSETS
	.align		4
        /*0038*/ 	.byte	0x04, 0x1c
        /*003a*/ 	.short	(.L_41 - .L_40)


	//   ....[0]....
.L_40:
        /*003c*/ 	.word	0x00000950


	//----- nvinfo : EIATTR_MAX_THREADS
	.align		4
.L_41:
        /*0040*/ 	.byte	0x04, 0x05
        /*0042*/ 	.short	(.L_43 - .L_42)
.L_42:
        /*0044*/ 	.word	0x00000400
        /*0048*/ 	.word	0x00000001
        /*004c*/ 	.word	0x00000001


	//----- nvinfo : EIATTR_CRS_STACK_SIZE
	.align		4
.L_43:
        /*0050*/ 	.byte	0x04, 0x1e
        /*0052*/ 	.short	(.L_45 - .L_44)
.L_44:
        /*0054*/ 	.word	0x00000000


	//----- nvinfo : EIATTR_CBANK_PARAM_SIZE
	.align		4
.L_45:
        /*0058*/ 	.byte	0x03, 0x19
        /*005a*/ 	.short	0x0010


	//----- nvinfo : EIATTR_PARAM_CBANK
	.align		4
        /*005c*/ 	.byte	0x04, 0x0a
        /*005e*/ 	.short	(.L_47 - .L_46)
	.align		4
.L_46:
        /*0060*/ 	.word	index@(.nv.constant0.main_kernel0)
        /*0064*/ 	.short	0x0380
        /*0066*/ 	.short	0x0010


	//----- nvinfo : EIATTR_SW_WAR
	.align		4
.L_47:
        /*0068*/ 	.byte	0x04, 0x36
        /*006a*/ 	.short	(.L_49 - .L_48)
.L_48:
        /*006c*/ 	.word	0x00000008
.L_49:


//--------------------- .nv.info.main_kernel2     --------------------------
	.section	.nv.info.main_kernel2,"",@"SHT_CUDA_INFO"
	.sectionflags	@""
	.align	4


	//----- nvinfo : EIATTR_CUDA_API_VERSION
	.align		4
        /*0000*/ 	.byte	0x04, 0x37
        /*0002*/ 	.short	(.L_51 - .L_50)
.L_50:
        /*0004*/ 	.word	0x00000082


	//----- nvinfo : EIATTR_KPARAM_INFO
	.align		4
.L_51:
        /*0008*/ 	.byte	0x04, 0x17
        /*000a*/ 	.short	(.L_53 - .L_52)
.L_52:
        /*000c*/ 	.word	0x00000000
        /*0010*/ 	.short	0x0002
        /*0012*/ 	.short	0x0010
        /*0014*/ 	.byte	0x00, 0xf5, 0x21, 0x00


	//----- nvinfo : EIATTR_KPARAM_INFO
	.align		4
.L_53:
        /*0018*/ 	.byte	0x04, 0x17
        /*001a*/ 	.short	(.L_55 - .L_54)
.L_54:
        /*001c*/ 	.word	0x00000000
        /*0020*/ 	.short	0x0001
        /*0022*/ 	.short	0x0008
        /*0024*/ 	.byte	0x00, 0xf5, 0x21, 0x00


	//----- nvinfo : EIATTR_KPARAM_INFO
	.align		4
.L_55:
        /*0028*/ 	.byte	0x04, 0x17
        /*002a*/ 	.short	(.L_57 - .L_56)
.L_56:
        /*002c*/ 	.word	0x00000000
        /*0030*/ 	.short	0x0000
        /*0032*/ 	.short	0x0000
        /*0034*/ 	.byte	0x00, 0xf5, 0x21, 0x00


	//----- nvinfo : EIATTR_SPARSE_MMA_MASK
	.align		4
.L_57:
        /*0038*/ 	.byte	0x03, 0x50
        /*003a*/ 	.short	0x0000


	//----- nvinfo : EIATTR_WMMA_USED
	.align		4
        /*003c*/ 	.byte	0x01, 0x2b
	.zero		2


	//----- nvinfo : EIATTR_MAXREG_COUNT
	.align		4
        /*0040*/ 	.byte	0x03, 0x1b
        /*0042*/ 	.short	0x00ff


	//----- nvinfo : EIATTR_NUM_BARRIERS
	.align		4
        /*0044*/ 	.byte	0x02, 0x4c
        /*0046*/ 	.byte	0x01
	.zero		1


	//----- nvinfo : EIATTR_MERCURY_ISA_VERSION
	.align		4
        /*0048*/ 	.byte	0x03, 0x5f
        /*004a*/ 	.short	0x0101


	//----- nvinfo : EIATTR_VRC_CTA_INIT_COUNT
	.align		4
        /*004c*/ 	.byte	0x02, 0x4a
	.zero		1
	.zero		1


	//----- nvinfo : EIATTR_EXIT_INSTR_OFFSETS
	.align		4
        /*0050*/ 	.byte	0x04, 0x1c
        /*0052*/ 	.short	(.L_59 - .L_58)


	//   ....[0]....
.L_58:
        /*0054*/ 	.word	0x00002030


	//----- nvinfo : EIATTR_MAX_THREADS
	.align		4
.L_59:
        /*0058*/ 	.byte	0x04, 0x05
        /*005a*/ 	.short	(.L_61 - .L_60)
.L_60:
        /*005c*/ 	.word	0x00000080
        /*0060*/ 	.word	0x00000001
        /*0064*/ 	.word	0x00000001


	//----- nvinfo : EIATTR_CBANK_PARAM_SIZE
	.align		4
.L_61:
        /*0068*/ 	.byte	0x03, 0x19
        /*006a*/ 	.short	0x0018


	//----- nvinfo : EIATTR_PARAM_CBANK
	.align		4
        /*006c*/ 	.byte	0x04, 0x0a
        /*006e*/ 	.short	(.L_63 - .L_62)
	.align		4
.L_62:
        /*0070*/ 	.word	index@(.nv.constant0.main_kernel2)
        /*0074*/ 	.short	0x0380
        /*0076*/ 	.short	0x0018


	//----- nvinfo : EIATTR_SW_WAR
	.align		4
.L_63:
        /*0078*/ 	.byte	0x04, 0x36
        /*007a*/ 	.short	(.L_65 - .L_64)
.L_64:
        /*007c*/ 	.word	0x00000008
.L_65:


//--------------------- .nv.callgraph             --------------------------
	.section	.nv.callgraph,"",@"SHT_CUDA_CALLGRAPH"
	.align	4
	.sectionentsize	8
	.align		4
        /*0000*/ 	.word	0x00000000
	.align		4
        /*0004*/ 	.word	0xffffffff
	.align		4
        /*0008*/ 	.word	0x00000000
	.align		4
        /*000c*/ 	.word	0xfffffffe
	.align		4
        /*0010*/ 	.word	0x00000000
	.align		4
        /*0014*/ 	.word	0xfffffffd
	.align		4
        /*0018*/ 	.word	0x00000000
	.align		4
        /*001c*/ 	.word	0xfffffffc


//--------------------- .text.main_kernel1        --------------------------
	.section	.text.main_kernel1,"ax",@progbits
	.align	128
        .global         main_kernel1
        .type           main_kernel1,@function
        .size           main_kernel1,(.L_x_84 - main_kernel1)
        .other          main_kernel1,@"STO_CUDA_ENTRY STV_DEFAULT"
main_kernel1:
.text.main_kernel1:
[----:B------:R-:W-:Y:S01]  /*0000*/  LDC R1, c[0x0][0x37c] ;  /* 0x0000df00ff017b82 */ /* 0x000fe20000000800 */
[----:B------:R-:W0:Y:S01]  /*0010*/  S2R R6, SR_TID.Y ;  /* 0x0000000000067919 */ /* 0x000e220000002200 */
[----:B------:R-:W1:Y:S01]  /*0020*/  LDCU.128 UR8, c[0x0][0x380] ;  /* 0x00007000ff0877ac */ /* 0x000e620008000c00 */
[----:B------:R-:W-:Y:S01]  /*0030*/  BSSY.RECONVERGENT B0, `(.L_x_0) ;  /* 0x000001f000007945 */ /* 0x000fe20003800200 */
[----:B------:R-:W2:Y:S01]  /*0040*/  S2R R4, SR_CTAID.Y ;  /* 0x0000000000047919 */ /* 0x000ea20000002600 */
[----:B------:R-:W3:Y:S01]  /*0050*/  LDCU.64 UR4, c[0x0][0x358] ;  /* 0x00006b00ff0477ac */ /* 0x000ee20008000a00 */
[----:B------:R-:W2:Y:S01]  /*0060*/  S2R R5, SR_CTAID.X ;  /* 0x0000000000057919 */ /* 0x000ea20000002500 */
[----:B------:R-:W4:Y:S01]  /*0070*/  S2R R0, SR_TID.X ;  /* 0x0000000000007919 */ /* 0x000f220000002100 */
[C---:B0-----:R-:W-:Y:S02]  /*0080*/  IMAD.SHL.U32 R3, R6.reuse, 0x80, RZ ;  /* 0x0000008006037824 */ /* 0x041fe400078e00ff */
[----:B------:R-:W-:-:S05]  /*0090*/  IMAD.SHL.U32 R2, R6, 0x10, RZ ;  /* 0x0000001006027824 */ /* 0x000fca00078e00ff */
[----:B------:R-:W-:Y:S01]  /*00a0*/  LOP3.LUT R7, R2, 0xf0, RZ, 0xc0, !PT ;  /* 0x000000f002077812 */ /* 0x000fe200078ec0ff */
[----:B--2---:R-:W-:Y:S01]  /*00b0*/  IMAD R9, R4, 0x800, R5 ;  /* 0x0000080004097824 */ /* 0x004fe200078e0205 */
[----:B------:R-:W-:-:S03]  /*00c0*/  LOP3.LUT R5, R3, 0x1f800, RZ, 0xc0, !PT ;  /* 0x0001f80003057812 */ /* 0x000fc600078ec0ff */
[C---:B------:R-:W-:Y:S02]  /*00d0*/  IMAD.SHL.U32 R2, R9.reuse, 0x4000, RZ ;  /* 0x0000400009027824 */ /* 0x040fe400078e00ff */
[----:B----4-:R-:W-:Y:S02]  /*00e0*/  IMAD R3, R0, 0x10, R3 ;  /* 0x0000001000037824 */ /* 0x010fe400078e0203 */
[----:B------:R-:W-:Y:S02]  /*00f0*/  IMAD R9, R9, 0x80, R6 ;  /* 0x0000008009097824 */ /* 0x000fe400078e0206 */
[----:B------:R-:W-:Y:S02]  /*0100*/  IMAD.IADD R6, R2, 0x1, R3 ;  /* 0x0000000102067824 */ /* 0x000fe400078e0203 */
[----:B------:R-:W-:Y:S02]  /*0110*/  IMAD R5, R0, 0x100, R5 ;  /* 0x0000010000057824 */ /* 0x000fe400078e0205 */
[----:B------:R-:W-:Y:S01]  /*0120*/  IMAD R9, R9, 0x4, R0 ;  /* 0x0000000409097824 */ /* 0x000fe200078e0200 */
[----:B------:R-:W-:-:S02]  /*0130*/  ISETP.GT.U32.AND P0, PT, R6, 0x13fff, PT ;  /* 0x00013fff0600780c */ /* 0x000fc40003f04070 */
[----:B------:R-:W-:Y:S02]  /*0140*/  IADD3 R5, PT, PT, R7, R5, R2 ;  /* 0x0000000507057210 */ /* 0x000fe40007ffe002 */
[----:B-1----:R-:W-:Y:S02]  /*0150*/  LEA R2, P1, R9, UR10, 0x4 ;  /* 0x0000000a09027c11 */ /* 0x002fe4000f8220ff */
[----:B------:R-:W-:-:S03]  /*0160*/  IADD3 R4, P2, PT, R5, UR8, RZ ;  /* 0x0000000805047c10 */ /* 0x000fc6000ff5e0ff */
[----:B------:R-:W-:Y:S02]  /*0170*/  IMAD.X R3, RZ, RZ, UR11, P1 ;  /* 0x0000000bff037e24 */ /* 0x000fe400088e06ff */
[----:B------:R-:W-:Y:S02]  /*0180*/  IMAD.X R5, RZ, RZ, UR9, P2 ;  /* 0x00000009ff057e24 */ /* 0x000fe400090e06ff */
[----:B---3--:R-:W-:Y:S06]  /*0190*/  @P0 BRA `(.L_x_1) ;  /* 0x0000000000200947 */ /* 0x008fec0003800000 */
[----:B------:R-:W-:Y:S01]  /*01a0*/  ISETP.GT.U32.AND P0, PT, R0, 0x3, PT ;  /* 0x000000030000780c */ /* 0x000fe20003f04070 */
[----:B------:R-:W-:Y:S01]  /*01b0*/  BSSY.RECONVERGENT B1, `(.L_x_2) ;  /* 0x0000005000017945 */ /* 0x000fe20003800200 */
[----:B------:R-:W-:Y:S02]  /*01c0*/  PRMT R7, RZ, 0x7610, R7 ;  /* 0x00007610ff077816 */ /* 0x000fe40000000007 */
[----:B------:R-:W-:-:S13]  /*01d0*/  ISETP.GT.U32.OR P0, PT, R6, 0x11fbf, P0 ;  /* 0x00011fbf0600780c */ /* 0x000fda0000704470 */
[----:B------:R-:W-:Y:S05]  /*01e0*/  @P0 BRA `(.L_x_3) ;  /* 0x0000000000040947 */ /* 0x000fea0003800000 */
[----:B------:R0:W5:Y:S02]  /*01f0*/  LDG.E.U8.CONSTANT R7, desc[UR4][R2.64] ;  /* 0x0000000402077981 */ /* 0x000164000c1e9100 */
.L_x_3:
[----:B------:R-:W-:Y:S05]  /*0200*/  BSYNC.RECONVERGENT B1 ;  /* 0x0000000000017941 */ /* 0x000fea0003800200 */
.L_x_2:
[----:B-----5:R1:W-:Y:S02]  /*0210*/  STG.E.U8 desc[UR4][R4.64], R7 ;  /* 0x0000000704007986 */ /* 0x0203e4000c101104 */
.L_x_1:
[----:B------:R-:W-:Y:S05]  /*0220*/  BSYNC.RECONVERGENT B0 ;  /* 0x0000000000007941 */ /* 0x000fea0003800200 */
.L_x_0:
[----:B------:R-:W-:Y:S01]  /*0230*/  ISETP.GT.U32.AND P0, PT, R6, 0x13ffe, PT ;  /* 0x00013ffe0600780c */ /* 0x000fe20003f04070 */
[----:B------:R-:W-:-:S12]  /*0240*/  BSSY.RECONVERGENT B0, `(.L_x_4) ;  /* 0x000000a000007945 */ /* 0x000fd80003800200 */
[----:B------:R-:W-:Y:S05]  /*0250*/  @P0 BRA `(.L_x_5) ;  /* 0x0000000000200947 */ /* 0x000fea0003800000 */
[----:B------:R-:W-:Y:S01]  /*0260*/  ISETP.GT.U32.AND P0, PT, R0, 0x3, PT ;  /* 0x000000030000780c */ /* 0x000fe20003f04070 */
[----:B------:R-:W-:Y:S01]  /*0270*/  BSSY.RECONVERGENT B1, `(.L_x_6) ;  /* 0x0000005000017945 */ /* 0x000fe20003800200 */
[----:B-1----:R-:W-:Y:S02]  /*0280*/  PRMT R7, RZ, 0x7610, R7 ;  /* 0x00007610ff077816 */ /* 0x002fe40000000007 */
[----:B------:R-:W-:-:S13]  /*0290*/  ISETP.GT.U32.OR P0, PT, R6, 0x11fbe, P0 ;  /* 0x00011fbe0600780c */ /* 0x000fda0000704470 */
[----:B------:R-:W-:Y:S05]  /*02a0*/  @P0 BRA `(.L_x_7) ;  /* 0x0000000000040947 */ /* 0x000fea0003800000 */
[----:B------:R1:W5:Y:S02]  /*02b0*/  LDG.E.U8.CONSTANT R7, desc[UR4][R2.64+0x1] ;  /* 0x0000010402077981 */ /* 0x000364000c1e9100 */
.L_x_7:
[----:B------:R-:W-:Y:S05]  /*02c0*/  BSYNC.RECONVERGENT B1 ;  /* 0x0000000000017941 */ /* 0x000fea0003800200 */
.L_x_6:
[----:B-----5:R2:W-:Y:S02]  /*02d0*/  STG.E.U8 desc[UR4][R4.64+0x1], R7 ;  /* 0x0000010704007986 */ /* 0x0205e4000c101104 */
.L_x_5:
[----:B------:R-:W-:Y:S05]  /*02e0*/  BSYNC.RECONVERGENT B0 ;  /* 0x0000000000007941 */ /* 0x000fea0003800200 */
.L_x_4:
[----:B------:R-:W-:Y:S01]  /*02f0*/  ISETP.GT.U32.AND P0, PT, R6, 0x13ffd, PT ;  /* 0x00013ffd0600780c */ /* 0x000fe20003f04070 */
[----:B------:R-:W-:-:S12]  /*0300*/  BSSY.RECONVERGENT B0, `(.L_x_8) ;  /* 0x000000a000007945 */ /* 0x000fd80003800200 */
[----:B------:R-:W-:Y:S05]  /*0310*/  @P0 BRA `(.L_x_9) ;  /* 0x0000000000200947 */ /* 0x000fea0003800000 */
[----:B------:R-:W-:Y:S01]  /*0320*/  ISETP.GT.U32.AND P0, PT, R0, 0x3, PT ;  /* 0x000000030000780c */ /* 0x000fe20003f04070 */
[----:B------:R-:W-:Y:S01]  /*0330*/  BSSY.RECONVERGENT B1, `(.L_x_10) ;  /* 0x0000005000017945 */ /* 0x000fe20003800200 */
[----:B-12---:R-:W-:Y:S02]  /*0340*/  PRMT R7, RZ, 0x7610, R7 ;  /* 0x00007610ff077816 */ /* 0x006fe40000000007 */
[----:B------:R-:W-:-:S13]  /*0350*/  ISETP.GT.U32.OR P0, PT, R6, 0x11fbd, P0 ;  /* 0x00011fbd0600780c */ /* 0x000fda0000704470 */
[----:B------:R-:W-:Y:S05]  /*0360*/  @P0 BRA `(.L_x_11) ;  /* 0x0000000000040947 */ /* 0x000fea0003800000 */
[----:B------:R1:W5:Y:S02]  /*0370*/  LDG.E.U8.CONSTANT R7, desc[UR4][R2.64+0x2] ;  /* 0x0000020402077981 */ /* 0x000364000c1e9100 */
.L_x_11:
[----:B------:R-:W-:Y:S05]  /*0380*/  BSYNC.RECONVERGENT B1 ;  /* 0x0000000000017941 */ /* 0x000fea0003800200 */
.L_x_10:
[----:B-----5:R3:W-:Y:S02]  /*0390*/  STG.E.U8 desc[UR4][R4.64+0x2], R7 ;  /* 0x0000020704007986 */ /* 0x0207e4000c101104 */
.L_x_9:
[----:B------:R-:W-:Y:S05]  /*03a0*/  BSYNC.RECONVERGENT B0 ;  /* 0x0000000000007941 */ /* 0x000fea0003800200 */
.L_x_8:
[----:B------:R-:W-:Y:S01]  /*03b0*/  ISETP.GT.U32.AND P0, PT, R6, 0x13ffc, PT ;  /* 0x00013ffc0600780c */ /* 0x000fe20003f04070 */
[----:B------:R-:W-:-:S12]  /*03c0*/  BSSY.RECONVERGENT B0, `(.L_x_12) ;  /* 0x000000a000007945 */ /* 0x000fd80003800200 */
[----:B------:R-:W-:Y:S05]  /*03d0*/  @P0 BRA `(.L_x_13) ;  /* 0x0000000000200947 */ /* 0x000fea0003800000 */
[----:B------:R-:W-:Y:S01]  /*03e0*/  ISETP.GT.U32.AND P0, PT, R0, 0x3, PT ;  /* 0x000000030000780c */ /* 0x000fe20003f04070 */
[----:B------:R-:W-:Y:S01]  /*03f0*/  BSSY.RECONVERGENT B1, `(.L_x_14) ;  /* 0x0000005000017945 */ /* 0x000fe20003800200 */
[----:B-123--:R-:W-:Y:S02]  /*0400*/  PRMT R7, RZ, 0x7610, R7 ;  /* 0x00007610ff077816 */ /* 0x00efe40000000007 */
[----:B------:R-:W-:-:S13]  /*0410*/  ISETP.GT.U32.OR P0, PT, R6, 0x11fbc, P0 ;  /* 0x00011fbc0600780c */ /* 0x000fda0000704470 */
[----:B------:R-:W-:Y:S05]  /*0420*/  @P0 BRA `(.L_x_15) ;  /* 0x0000000000040947 */ /* 0x000fea0003800000 */
[----:B------:R1:W5:Y:S02]  /*0430*/  LDG.E.U8.CONSTANT R7, desc[UR4][R2.64+0x3] ;  /* 0x0000030402077981 */ /* 0x000364000c1e9100 */
.L_x_15:
[----:B------:R-:W-:Y:S05]  /*0440*/  BSYNC.RECONVERGENT B1 ;  /* 0x0000000000017941 */ /* 0x000fea0003800200 */
.L_x_14:
[----:B-----5:R4:W-:Y:S02]  /*0450*/  STG.E.U8 desc[UR4][R4.64+0x3], R7 ;  /* 0x0000030704007986 */ /* 0x0209e4000c101104 */
.L_x_13:
[----:B------:R-:W-:Y:S05]  /*0460*/  BSYNC.RECONVERGENT B0 ;  /* 0x0000000000007941 */ /* 0x000fea0003800200 */
.L_x_12:
[----:B------:R-:W-:Y:S01]  /*0470*/  ISETP.GT.U32.AND P0, PT, R6, 0x13ffb, PT ;  /* 0x00013ffb0600780c */ /* 0x000fe20003f04070 */
[----:B------:R-:W-:-:S12]  /*0480*/  BSSY.RECONVERGENT B0, `(.L_x_16) ;  /* 0x000000a000007945 */ /* 0x000fd80003800200 */
[----:B------:R-:W-:Y:S05]  /*0490*/  @P0 BRA `(.L_x_17) ;  /* 0x0000000000200947 */ /* 0x000fea0003800000 */
[----:B------:R-:W-:Y:S01]  /*04a0*/  ISETP.GT.U32.AND P0, PT, R0, 0x3, PT ;  /* 0x000000030000780c */ /* 0x000fe20003f04070 */
[----:B------:R-:W-:Y:S01]  /*04b0*/  BSSY.RECONVERGENT B1, `(.L_x_18) ;  /* 0x0000005000017945 */ /* 0x000fe20003800200 */
[----:B-1234-:R-:W-:Y:S02]  /*04c0*/  PRMT R7, RZ, 0x7610, R7 ;  /* 0x00007610ff077816 */ /* 0x01efe40000000007 */
[----:B------:R-:W-:-:S13]  /*04d0*/  ISETP.GT.U32.OR P0, PT, R6, 0x11fbb, P0 ;  /* 0x00011fbb0600780c */ /* 0x000fda0000704470 */
[----:B------:R-:W-:Y:S05]  /*04e0*/  @P0 BRA `(.L_x_19) ;  /* 0x0000000000040947 */ /* 0x000fea0003800000 */
[----:B------:R1:W5:Y:S02]  /*04f0*/  LDG.E.U8.CONSTANT R7, desc[UR4][R2.64+0x4] ;  /* 0x0000040402077981 */ /* 0x000364000c1e9100 */
.L_x_19:
[----:B------:R-:W-:Y:S05]  /*0500*/  BSYNC.RECONVERGENT B1 ;  /* 0x0000000000017941 */ /* 0x000fea0003800200 */
.L_x_18:
[----:B-----5:R2:W-:Y:S02]  /*0510*/  STG.E.U8 desc[UR4][R4.64+0x4], R7 ;  /* 0x0000040704007986 */ /* 0x0205e4000c101104 */
.L_x_17:
[----:B------:R-:W-:Y:S05]  /*0520*/  BSYNC.RECONVERGENT B0 ;  /* 0x0000000000007941 */ /* 0x000fea0003800200 */
.L_x_16:
        /* <DEDUP_REMOVED lines=9> */
.L_x_23:
[----:B------:R-:W-:Y:S05]  /*05c0*/  BSYNC.RECONVERGENT B1 ;  /* 0x0000000000017941 */ /* 0x000fea0003800200 */
.L_x_22:
[----:B-----5:R2:W-:Y:S02]  /*05d0*/  STG.E.U8 desc[UR4][R4.64+0x5], R7 ;  /* 0x0000050704007986 */ /* 0x0205e4000c101104 */
.L_x_21:
[----:B------:R-:W-:Y:S05]  /*05e0*/  BSYNC.RECONVERGENT B0 ;  /* 0x0000000000007941 */ /* 0x000fea0003800200 */
.L_x_20:
        /* <DEDUP_REMOVED lines=9> */
.L_x_27:
[----:B------:R-:W-:Y:S05]  /*0680*/  BSYNC.RECONVERGENT B1 ;  /* 0x0000000000017941 */ /* 0x000fea0003800200 */
.L_x_26:
[----:B-----5:R2:W-:Y:S02]  /*0690*/  STG.E.U8 desc[UR4][R4.64+0x6], R7 ;  /* 0x0000060704007986 */ /* 0x0205e4000c101104 */
.L_x_25:
[----:B------:R-:W-:Y:S05]  /*06a0*/  BSYNC.RECONVERGENT B0 ;  /* 0x0000000000007941 */ /* 0x000fea0003800200 */
.L_x_24:
        /* <DEDUP_REMOVED lines=9> */
.L_x_31:
[----:B------:R-:W-:Y:S05]  /*0740*/  BSYNC.RECONVERGENT B1 ;  /* 0x0000000000017941 */ /* 0x000fea0003800200 */
.L_x_30:
[----:B-----5:R2:W-:Y:S02]  /*0750*/  STG.E.U8 desc[UR4][R4.64+0x7], R7 ;  /* 0x0000070704007986 */ /* 0x0205e4000c101104 */
.L_x_29:
[----:B------:R-:W-:Y:S05]  /*0760*/  BSYNC.RECONVERGENT B0 ;  /* 0x0000000000007941 */ /* 0x000fea0003800200 */
.L_x_28:
        /* <DEDUP_REMOVED lines=9> */
.L_x_35:
[----:B------:R-:W-:Y:S05]  /*0800*/  BSYNC.RECONVERGENT B1 ;  /* 0x0000000000017941 */ /* 0x000fea0003800200 */
.L_x_34:
[----:B-----5:R2:W-:Y:S02]  /*0810*/  STG.E.U8 desc[UR4][R4.64+0x8], R7 ;  /* 0x0000080704007986 */ /* 0x0205e4000c101104 */
.L_x_33:
[----:B------:R-:W-:Y:S05]  /*0820*/  BSYNC.RECONVERGENT B0 ;  /* 0x0000000000007941 */ /* 0x000fea0003800200 */
.L_x_32:
        /* <DEDUP_REMOVED lines=9> */
.L_x_39:
[----:B------:R-:W-:Y:S05]  /*08c0*/  BSYNC.RECONVERGENT B1 ;  /* 0x0000000000017941 */ /* 0x000fea0003800200 */
.L_x_38:
[----:B-----5:R2:W-:Y:S02]  /*08d0*/  STG.E.U8 desc[UR4][R4.64+0x9], R7 ;  /* 0x0000090704007986 */ /* 0x0205e4000c101104 */
.L_x_37:
[----:B------:R-:W-:Y:S05]  /*08e0*/  BSYNC.RECONVERGENT B0 ;  /* 0x0000000000007941 */ /* 0x000fea0003800200 */
.L_x_36:
        /* <DEDUP_REMOVED lines=9> */
.L_x_43:
[----:B------:R-:W-:Y:S05]  /*0980*/  BSYNC.RECONVERGENT B1 ;  /* 0x0000000000017941 */ /* 0x000fea0003800200 */
.L_x_42:
[----:B-----5:R2:W-:Y:S02]  /*0990*/  STG.E.U8 desc[UR4][R4.64+0xa], R7 ;  /* 0x00000a0704007986 */ /* 0x0205e4000c101104 */
.L_x_41:
[----:B------:R-:W-:Y:S05]  /*09a0*/  BSYNC.RECONVERGENT B0 ;  /* 0x0000000000007941 */ /* 0x000fea0003800200 */
.L_x_40:
        /* <DEDUP_REMOVED lines=9> */
.L_x_47:
[----:B------:R-:W-:Y:S05]  /*0a40*/  BSYNC.RECONVERGENT B1 ;  /* 0x0000000000017941 */ /* 0x000fea0003800200 */
.L_x_46:
[----:B-----5:R2:W-:Y:S02]  /*0a50*/  STG.E.U8 desc[UR4][R4.64+0xb], R7 ;  /* 0x00000b0704007986 */ /* 0x0205e4000c101104 */
.L_x_45:
[----:B------:R-:W-:Y:S05]  /*0a60*/  BSYNC.RECONVERGENT B0 ;  /* 0x0000000000007941 */ /* 0x000fea0003800200 */
.L_x_44:
        /* <DEDUP_REMOVED lines=9> */
.L_x_51:
[----:B------:R-:W-:Y:S05]  /*0b00*/  BSYNC.RECONVERGENT B1 ;  /* 0x0000000000017941 */ /* 0x000fea0003800200 */
.L_x_50:
[----:B-----5:R2:W-:Y:S02]  /*0b10*/  STG.E.U8 desc[UR4][R4.64+0xc], R7 ;  /* 0x00000c0704007986 */ /* 0x0205e4000c101104 */
.L_x_49:
[----:B------:R-:W-:Y:S05]  /*0b20*/  BSYNC.RECONVERGENT B0 ;  /* 0x0000000000007941 */ /* 0x000fea0003800200 */
.L_x_48:
        /* <DEDUP_REMOVED lines=9> */
.L_x_55:
[----:B------:R-:W-:Y:S05]  /*0bc0*/  BSYNC.RECONVERGENT B1 ;  /* 0x0000000000017941 */ /* 0x000fea0003800200 */
.L_x_54:
[----:B-----5:R2:W-:Y:S02]  /*0bd0*/  STG.E.U8 desc[UR4][R4.64+0xd], R7 ;  /* 0x00000d0704007986 */ /* 0x0205e4000c101104 */
.L_x_53:
[----:B------:R-:W-:Y:S05]  /*0be0*/  BSYNC.RECONVERGENT B0 ;  /* 0x0000000000007941 */ /* 0x000fea0003800200 */
.L_x_52:
        /* <DEDUP_REMOVED lines=9> */
.L_x_59:
[----:B------:R-:W-:Y:S05]  /*0c80*/  BSYNC.RECONVERGENT B1 ;  /* 0x0000000000017941 */ /* 0x000fea0003800200 */
.L_x_58:
[----:B-----5:R2:W-:Y:S02]  /*0c90*/  STG.E.U8 desc[UR4][R4.64+0xe], R7 ;  /* 0x00000e0704007986 */ /* 0x0205e4000c101104 */
.L_x_57:
[----:B------:R-:W-:Y:S05]  /*0ca0*/  BSYNC.RECONVERGENT B0 ;  /* 0x0000000000007941 */ /* 0x000fea0003800200 */
.L_x_56:
[----:B------:R-:W-:-:S13]  /*0cb0*/  ISETP.GT.U32.AND P0, PT, R6, 0x13ff0, PT ;  /* 0x00013ff00600780c */ /* 0x000fda0003f04070 */
[----:B------:R-:W-:Y:S05]  /*0cc0*/  @P0 EXIT ;  /* 0x000000000000094d */ /* 0x000fea0003800000 */
[----:B------:R-:W-:Y:S01]  /*0cd0*/  ISETP.GT.U32.AND P0, PT, R0, 0x3, PT ;  /* 0x000000030000780c */ /* 0x000fe20003f04070 */
[----:B------:R-:W-:Y:S01]  /*0ce0*/  BSSY.RECONVERGENT B0, `(.L_x_60) ;  /* 0x0000005000007945 */ /* 0x000fe20003800200 */
[----:B-1234-:R-:W-:Y:S02]  /*0cf0*/  PRMT R7, RZ, 0x7610, R7 ;  /* 0x00007610ff077816 */ /* 0x01efe40000000007 */
[----:B------:R-:W-:-:S13]  /*0d00*/  ISETP.GT.U32.OR P0, PT, R6, 0x11fb0, P0 ;  /* 0x00011fb00600780c */ /* 0x000fda0000704470 */
[----:B------:R-:W-:Y:S05]  /*0d10*/  @P0 BRA `(.L_x_61) ;  /* 0x0000000000040947 */ /* 0x000fea0003800000 */
[----:B------:R1:W5:Y:S02]  /*0d20*/  LDG.E.U8.CONSTANT R7, desc[UR4][R2.64+0xf] ;  /* 0x00000f0402077981 */ /* 0x000364000c1e9100 */
.L_x_61:
[----:B------:R-:W-:Y:S05]  /*0d30*/  BSYNC.RECONVERGENT B0 ;  /* 0x0000000000007941 */ /* 0x000fea0003800200 */
.L_x_60:
[----:B-----5:R-:W-:Y:S01]  /*0d40*/  STG.E.U8 desc[UR4][R4.64+0xf], R7 ;  /* 0x00000f0704007986 */ /* 0x020fe2000c101104 */
[----:B------:R-:W-:Y:S05]  /*0d50*/  EXIT ;  /* 0x000000000000794d */ /* 0x000fea0003800000 */
.L_x_62:
[----:B------:R-:W-:-:S00]  /*0d60*/  BRA `(.L_x_62) ;  /* 0xfffffffc00fc7947 */ /* 0x000fc0000383ffff */
[----:B------:R-:W-:-:S00]  /*0d70*/  NOP ;  /* 0x0000000000007918 */ /* 0x000fc00000000000 */
        /* <DEDUP_REMOVED lines=8> */
.L_x_84:


//--------------------- .text.main_kernel0        --------------------------
	.section	.text.main_kernel0,"ax",@progbits
	.align	128
        .global         main_kernel0
        .type           main_kernel0,@function
        .size           main_kernel0,(.L_x_85 - main_kernel0)
        .other          main_kernel0,@"STO_CUDA_ENTRY STV_DEFAULT"
main_kernel0:
.text.main_kernel0:
[----:B------:R-:W-:Y:S01]  /*0000*/  LDC R1, c[0x0][0x37c] ;  /* 0x0000df00ff017b82 */ /* 0x000fe20000000800 */
[----:B------:R-:W0:Y:S01]  /*0010*/  S2R R2, SR_CTAID.X ;  /* 0x0000000000027919 */ /* 0x000e220000002500 */
[----:B------:R-:W1:Y:S01]  /*0020*/  LDCU.64 UR6, c[0x0][0x358] ;  /* 0x00006b00ff0677ac */ /* 0x000e620008000a00 */
[----:B------:R-:W2:Y:S01]  /*0030*/  S2R R7, SR_TID.X ;  /* 0x0000000000077919 */ /* 0x000ea20000002100 */
[----:B------:R-:W3:Y:S01]  /*0040*/  LDCU.64 UR8, c[0x0][0x388] ;  /* 0x00007100ff0877ac */ /* 0x000ee20008000a00 */
[----:B------:R-:W4:Y:S01]  /*0050*/  S2R R3, SR_CTAID.Y ;  /* 0x0000000000037919 */ /* 0x000f220000002600 */
[----:B------:R-:W0:Y:S01]  /*0060*/  LDCU.64 UR10, c[0x0][0x380] ;  /* 0x00007000ff0a77ac */ /* 0x000e220008000a00 */
[----:B------:R-:W5:Y:S01]  /*0070*/  S2R R5, SR_TID.Y ;  /* 0x0000000000057919 */ /* 0x000f620000002200 */
[----:B------:R-:W-:Y:S01]  /*0080*/  UMOV UR4, 0x3 ;  /* 0x0000000300047882 */ /* 0x000fe20000000000 */
[----:B0-----:R-:W-:-:S05]  /*0090*/  IMAD.SHL.U32 R0, R2, 0x400, RZ ;  /* 0x0000040002007824 */ /* 0x001fca00078e00ff */
[----:B--2---:R-:W-:Y:S01]  /*00a0*/  LOP3.LUT R0, R0, R7, RZ, 0xfc, !PT ;  /* 0x0000000700007212 */ /* 0x004fe200078efcff */
[----:B----4-:R-:W-:-:S04]  /*00b0*/  IMAD R4, R3, 0x800, R2 ;  /* 0x0000080003047824 */ /* 0x010fc800078e0202 */
[----:B------:R-:W-:Y:S02]  /*00c0*/  IMAD R0, R3, 0x200000, R0 ;  /* 0x0020000003007824 */ /* 0x000fe400078e0200 */
[----:B-----5:R-:W-:Y:S02]  /*00d0*/  IMAD R4, R4, 0x80, R5 ;  /* 0x0000008004047824 */ /* 0x020fe400078e0205 */
[----:B------:R-:W-:Y:S02]  /*00e0*/  IMAD R0, R5, 0x8, R0 ;  /* 0x0000000805007824 */ /* 0x000fe400078e0200 */
[----:B------:R-:W-:Y:S02]  /*00f0*/  IMAD R4, R4, 0x8, R7 ;  /* 0x0000000804047824 */ /* 0x000fe400078e0207 */
[----:B------:R-:W-:-:S05]  /*0100*/  IMAD.HI.U32 R2, R0, -0x33333333, RZ ;  /* 0xcccccccd00027827 */ /* 0x000fca00078e00ff */
[----:B------:R-:W-:-:S05]  /*0110*/  SHF.R.U32.HI R3, RZ, 0x5, R2 ;  /* 0x00000005ff037819 */ /* 0x000fca0000011602 */
[----:B------:R-:W-:Y:S02]  /*0120*/  IMAD R3, R3, -0x28, R0 ;  /* 0xffffffd803037824 */ /* 0x000fe400078e0200 */
[----:B------:R-:W-:-:S03]  /*0130*/  IMAD.SHL.U32 R0, R4, 0x10, RZ ;  /* 0x0000001004007824 */ /* 0x000fc600078e00ff */
[----:B-1-3--:R-:W-:-:S07]  /*0140*/  LEA R2, R3, 0x3, 0x8 ;  /* 0x0000000303027811 */ /* 0x00afce00078e40ff */
.L_x_79:
[----:B------:R-:W-:Y:S01]  /*0150*/  ISETP.GT.U32.AND P0, PT, R0, 0x1f3fff, PT ;  /* 0x001f3fff0000780c */ /* 0x000fe20003f04070 */
[----:B------:R-:W-:Y:S01]  /*0160*/  UIADD3 UR4, UPT, UPT, UR4, 0x4, URZ ;  /* 0x0000000404047890 */ /* 0x000fe2000fffe0ff */
[----:B------:R-:W-:Y:S03]  /*0170*/  BSSY.RECONVERGENT B0, `(.L_x_63) ;  /* 0x000001d000007945 */ /* 0x000fe60003800200 */
[----:B------:R-:W-:-:S08]  /*0180*/  UISETP.NE.AND UP0, UPT, UR4, 0x13, UPT ;  /* 0x000000130400788c */ /* 0x000fd0000bf05270 */
[----:B01234-:R-:W-:Y:S05]  /*0190*/  @P0 BRA `(.L_x_64) ;  /* 0x0000000000680947 */ /* 0x01ffea0003800000 */
[C---:B------:R-:W-:Y:S01]  /*01a0*/  IMAD.HI.U32 R3, R0.reuse, -0x33333333, RZ ;  /* 0xcccccccd00037827 */ /* 0x040fe200078e00ff */
[----:B------:R-:W-:Y:S01]  /*01b0*/  ISETP.GT.U32.AND P0, PT, R0, 0x1e9fbf, PT ;  /* 0x001e9fbf0000780c */ /* 0x000fe20003f04070 */
[----:B------:R-:W-:Y:S01]  /*01c0*/  BSSY.RECONVERGENT B1, `(.L_x_65) ;  /* 0x0000016000017945 */ /* 0x000fe20003800200 */
[----:B------:R-:W-:Y:S02]  /*01d0*/  PRMT R5, RZ, 0x7610, R5 ;  /* 0x00007610ff057816 */ /* 0x000fe40000000005 */
[----:B------:R-:W-:-:S05]  /*01e0*/  SHF.R.U32.HI R3, RZ, 0xd, R3 ;  /* 0x0000000dff037819 */ /* 0x000fca0000011603 */
[----:B------:R-:W-:-:S04]  /*01f0*/  IMAD R3, R3, 0x2800, RZ ;  /* 0x0000280003037824 */ /* 0x000fc800078e02ff */
[----:B------:R-:W-:-:S05]  /*0200*/  IMAD.IADD R4, R0, 0x1, -R3 ;  /* 0x0000000100047824 */ /* 0x000fca00078e0a03 */
[----:B------:R-:W-:-:S05]  /*0210*/  LOP3.LUT R4, R4, 0xffff, RZ, 0xc0, !PT ;  /* 0x0000ffff04047812 */ /* 0x000fca00078ec0ff */
[----:B------:R-:W-:-:S05]  /*0220*/  IMAD R4, R4, 0xcccd, RZ ;  /* 0x0000cccd04047824 */ /* 0x000fca00078e02ff */
[----:B------:R-:W-:-:S04]  /*0230*/  SHF.R.U32.HI R4, RZ, 0x15, R4 ;  /* 0x00000015ff047819 */ /* 0x000fc80000011604 */
[----:B------:R-:W-:-:S04]  /*0240*/  LOP3.LUT R3, R3, 0x7f0, R4, 0xf8, !PT ;  /* 0x000007f003037812 */ /* 0x000fc800078ef804 */
[----:B------:R-:W-:-:S04]  /*0250*/  IADD3 R3, PT, PT, R2, -0x3, R3 ;  /* 0xfffffffd02037810 */ /* 0x000fc80007ffe003 */
[----:B------:R-:W-:-:S05]  /*0260*/  IADD3 R6, P1, PT, R3, UR10, RZ ;  /* 0x0000000a03067c10 */ /* 0x000fca000ff3e0ff */
[----:B------:R-:W-:Y:S01]  /*0270*/  IMAD.X R7, RZ, RZ, UR11, P1 ;  /* 0x0000000bff077e24 */ /* 0x000fe200088e06ff */
[----:B------:R-:W-:Y:S07]  /*0280*/  @P0 BRA `(.L_x_66) ;  /* 0x0000000000240947 */ /* 0x000fee0003800000 */
[----:B------:R-:W-:-:S05]  /*0290*/  IMAD.HI.U32 R3, R0, -0x33333333, RZ ;  /* 0xcccccccd00037827 */ /* 0x000fca00078e00ff */
[----:B------:R-:W-:-:S05]  /*02a0*/  SHF.R.U32.HI R3, RZ, 0x9, R3 ;  /* 0x00000009ff037819 */ /* 0x000fca0000011603 */
[----:B------:R-:W-:-:S05]  /*02b0*/  IMAD R4, R3, -0x280, R0 ;  /* 0xfffffd8003047824 */ /* 0x000fca00078e0200 */
[----:B------:R-:W-:-:S13]  /*02c0*/  ISETP.GT.U32.AND P0, PT, R4, 0x23f, PT ;  /* 0x0000023f0400780c */ /* 0x000fda0003f04070 */
[----:B------:R-:W-:Y:S05]  /*02d0*/  @P0 BRA `(.L_x_66) ;  /* 0x0000000000100947 */ /* 0x000fea0003800000 */
[----:B------:R-:W-:-:S05]  /*02e0*/  IMAD R4, R3, 0x240, R4 ;  /* 0x0000024003047824 */ /* 0x000fca00078e0204 */
[----:B------:R-:W-:-:S05]  /*02f0*/  IADD3 R4, P0, PT, R4, UR8, RZ ;  /* 0x0000000804047c10 */ /* 0x000fca000ff1e0ff */
[----:B------:R-:W-:-:S06]  /*0300*/  IMAD.X R5, RZ, RZ, UR9, P0 ;  /* 0x00000009ff057e24 */ /* 0x000fcc00080e06ff */
[----:B------:R0:W5:Y:S02]  /*0310*/  LDG.E.U8.CONSTANT R5, desc[UR6][R4.64] ;  /* 0x0000000604057981 */ /* 0x000164000c1e9100 */
.L_x_66:
[----:B------:R-:W-:Y:S05]  /*0320*/  BSYNC.RECONVERGENT B1 ;  /* 0x0000000000017941 */ /* 0x000fea0003800200 */
.L_x_65:
[----:B-----5:R1:W-:Y:S02]  /*0330*/  STG.E.U8 desc[UR6][R6.64], R5 ;  /* 0x0000000506007986 */ /* 0x0203e4000c101106 */
.L_x_64:
[----:B------:R-:W-:Y:S05]  /*0340*/  BSYNC.RECONVERGENT B0 ;  /* 0x0000000000007941 */ /* 0x000fea0003800200 */
.L_x_63:
[----:B------:R-:W-:Y:S01]  /*0350*/  VIADD R8, R0, 0x1 ;  /* 0x0000000100087836 */ /* 0x000fe20000000000 */
[----:B------:R-:W-:Y:S04]  /*0360*/  BSSY.RECONVERGENT B0, `(.L_x_67) ;  /* 0x000001d000007945 */ /* 0x000fe80003800200 */
[----:B------:R-:W-:-:S13]  /*0370*/  ISETP.GT.U32.AND P0, PT, R8, 0x1f3fff, PT ;  /* 0x001f3fff0800780c */ /* 0x000fda0003f04070 */
[----:B------:R-:W-:Y:S05]  /*0380*/  @P0 BRA `(.L_x_68) ;  /* 0x0000000000680947 */ /* 0x000fea0003800000 */
[C---:B------:R-:W-:Y:S01]  /*0390*/  IMAD.HI.U32 R3, R8.reuse, -0x33333333, RZ ;  /* 0xcccccccd08037827 */ /* 0x040fe200078e00ff */
[----:B------:R-:W-:Y:S01]  /*03a0*/  ISETP.GT.U32.AND P0, PT, R8, 0x1e9fbf, PT ;  /* 0x001e9fbf0800780c */ /* 0x000fe20003f04070 */
[----:B------:R-:W-:Y:S01]  /*03b0*/  BSSY.RECONVERGENT B1, `(.L_x_69) ;  /* 0x0000016000017945 */ /* 0x000fe20003800200 */
[----:B-1----:R-:W-:Y:S02]  /*03c0*/  PRMT R5, RZ, 0x7610, R5 ;  /* 0x00007610ff057816 */ /* 0x002fe40000000005 */
[----:B------:R-:W-:-:S05]  /*03d0*/  SHF.R.U32.HI R3, RZ, 0xd, R3 ;  /* 0x0000000dff037819 */ /* 0x000fca0000011603 */
[----:B------:R-:W-:-:S04]  /*03e0*/  IMAD R3, R3, 0x2800, RZ ;  /* 0x0000280003037824 */ /* 0x000fc800078e02ff */
[----:B0-----:R-:W-:-:S05]  /*03f0*/  IMAD.IADD R4, R8, 0x1, -R3 ;  /* 0x0000000108047824 */ /* 0x001fca00078e0a03 */
[----:B------:R-:W-:-:S05]  /*0400*/  LOP3.LUT R4, R4, 0xffff, RZ, 0xc0, !PT ;  /* 0x0000ffff04047812 */ /* 0x000fca00078ec0ff */
[----:B------:R-:W-:-:S05]  /*0410*/  IMAD R4, R4, 0xcccd, RZ ;  /* 0x0000cccd04047824 */ /* 0x000fca00078e02ff */
[----:B------:R-:W-:-:S04]  /*0420*/  SHF.R.U32.HI R4, RZ, 0x15, R4 ;  /* 0x00000015ff047819 */ /* 0x000fc80000011604 */
[----:B------:R-:W-:-:S04]  /*0430*/  LOP3.LUT R3, R3, 0x7f0, R4, 0xf8, !PT ;  /* 0x000007f003037812 */ /* 0x000fc800078ef804 */
[----:B------:R-:W-:-:S04]  /*0440*/  IADD3 R3, PT, PT, R2, -0x2, R3 ;  /* 0xfffffffe02037810 */ /* 0x000fc80007ffe003 */
[----:B------:R-:W-:-:S04]  /*0450*/  IADD3 R6, P1, PT, R3, UR10, RZ ;  /* 0x0000000a03067c10 */ /* 0x000fc8000ff3e0ff */
[----:B------:R-:W-:Y:S01]  /*0460*/  IADD3.X R7, PT, PT, RZ, UR11, RZ, P1, !PT ;  /* 0x0000000bff077c10 */ /* 0x000fe20008ffe4ff */
[----:B------:R-:W-:Y:S08]  /*0470*/  @P0 BRA `(.L_x_70) ;  /* 0x0000000000240947 */ /* 0x000ff00003800000 */
        /* <DEDUP_REMOVED lines=9> */
.L_x_70:
[----:B------:R-:W-:Y:S05]  /*0510*/  BSYNC.RECONVERGENT B1 ;  /* 0x0000000000017941 */ /* 0x000fea0003800200 */
.L_x_69:
[----:B-----5:R2:W-:Y:S02]  /*0520*/  STG.E.U8 desc[UR6][R6.64], R5 ;  /* 0x0000000506007986 */ /* 0x0205e4000c101106 */
.L_x_68:
[----:B------:R-:W-:Y:S05]  /*0530*/  BSYNC.RECONVERGENT B0 ;  /* 0x0000000000007941 */ /* 0x000fea0003800200 */
.L_x_67:
[----:B------:R-:W-:Y:S01]  /*0540*/  VIADD R8, R0, 0x2 ;  /* 0x0000000200087836 */ /* 0x000fe20000000000 */
[----:B------:R-:W-:Y:S04]  /*0550*/  BSSY.RECONVERGENT B0, `(.L_x_71) ;  /* 0x000001d000007945 */ /* 0x000fe80003800200 */
[----:B------:R-:W-:-:S13]  /*0560*/  ISETP.GT.U32.AND P0, PT, R8, 0x1f3fff, PT ;  /* 0x001f3fff0800780c */ /* 0x000fda0003f04070 */
[----:B------:R-:W-:Y:S05]  /*0570*/  @P0 BRA `(.L_x_72) ;  /* 0x0000000000680947 */ /* 0x000fea0003800000 */
[C---:B------:R-:W-:Y:S01]  /*0580*/  IMAD.HI.U32 R3, R8.reuse, -0x33333333, RZ ;  /* 0xcccccccd08037827 */ /* 0x040fe200078e00ff */
[----:B------:R-:W-:Y:S01]  /*0590*/  ISETP.GT.U32.AND P0, PT, R8, 0x1e9fbf, PT ;  /* 0x001e9fbf0800780c */ /* 0x000fe20003f04070 */
[----:B------:R-:W-:Y:S01]  /*05a0*/  BSSY.RECONVERGENT B1, `(.L_x_73) ;  /* 0x0000016000017945 */ /* 0x000fe20003800200 */
[----:B-12---:R-:W-:Y:S02]  /*05b0*/  PRMT R5, RZ, 0x7610, R5 ;  /* 0x00007610ff057816 */ /* 0x006fe40000000005 */
        /* <DEDUP_REMOVED lines=20> */
.L_x_74:
[----:B------:R-:W-:Y:S05]  /*0700*/  BSYNC.RECONVERGENT B1 ;  /* 0x0000000000017941 */ /* 0x000fea0003800200 */
.L_x_73:
[----:B-----5:R3:W-:Y:S02]  /*0710*/  STG.E.U8 desc[UR6][R6.64], R5 ;  /* 0x0000000506007986 */ /* 0x0207e4000c101106 */
.L_x_72:
[----:B------:R-:W-:Y:S05]  /*0720*/  BSYNC.RECONVERGENT B0 ;  /* 0x0000000000007941 */ /* 0x000fea0003800200 */
.L_x_71:
[----:B------:R-:W-:Y:S01]  /*0730*/  VIADD R8, R0, 0x3 ;  /* 0x0000000300087836 */ /* 0x000fe20000000000 */
[----:B------:R-:W-:Y:S04]  /*0740*/  BSSY.RECONVERGENT B0, `(.L_x_75) ;  /* 0x000001d000007945 */ /* 0x000fe80003800200 */
[----:B------:R-:W-:-:S13]  /*0750*/  ISETP.GT.U32.AND P0, PT, R8, 0x1f3fff, PT ;  /* 0x001f3fff0800780c */ /* 0x000fda0003f04070 */
[----:B------:R-:W-:Y:S05]  /*0760*/  @P0 BRA `(.L_x_76) ;  /* 0x0000000000680947 */ /* 0x000fea0003800000 */
[C---:B------:R-:W-:Y:S01]  /*0770*/  IMAD.HI.U32 R3, R8.reuse, -0x33333333, RZ ;  /* 0xcccccccd08037827 */ /* 0x040fe200078e00ff */
[----:B------:R-:W-:Y:S01]  /*0780*/  ISETP.GT.U32.AND P0, PT, R8, 0x1e9fbf, PT ;  /* 0x001e9fbf0800780c */ /* 0x000fe20003f04070 */
[----:B------:R-:W-:Y:S01]  /*0790*/  BSSY.RECONVERGENT B1, `(.L_x_77) ;  /* 0x0000016000017945 */ /* 0x000fe20003800200 */
[----:B-123--:R-:W-:Y:S02]  /*07a0*/  PRMT R5, RZ, 0x7610, R5 ;  /* 0x00007610ff057816 */ /* 0x00efe40000000005 */
[----:B------:R-:W-:-:S05]  /*07b0*/  SHF.R.U32.HI R3, RZ, 0xd, R3 ;  /* 0x0000000dff037819 */ /* 0x000fca0000011603 */
[----:B------:R-:W-:-:S05]  /*07c0*/  IMAD R3, R3, 0x2800, RZ ;  /* 0x0000280003037824 */ /* 0x000fca00078e02ff */
[----:B0-----:R-:W-:-:S04]  /*07d0*/  IADD3 R4, PT, PT, R8, -R3, RZ ;  /* 0x8000000308047210 */ /* 0x001fc80007ffe0ff */
[----:B------:R-:W-:-:S05]  /*07e0*/  LOP3.LUT R4, R4, 0xffff, RZ, 0xc0, !PT ;  /* 0x0000ffff04047812 */ /* 0x000fca00078ec0ff */
[----:B------:R-:W-:-:S05]  /*07f0*/  IMAD R4, R4, 0xcccd, RZ ;  /* 0x0000cccd04047824 */ /* 0x000fca00078e02ff */
[----:B------:R-:W-:-:S04]  /*0800*/  SHF.R.U32.HI R4, RZ, 0x15, R4 ;  /* 0x00000015ff047819 */ /* 0x000fc80000011604 */
[----:B------:R-:W-:-:S05]  /*0810*/  LOP3.LUT R3, R3, 0x7f0, R4, 0xf8, !PT ;  /* 0x000007f003037812 */ /* 0x000fca00078ef804 */
[----:B------:R-:W-:-:S05]  /*0820*/  IMAD.IADD R3, R3, 0x1, R2 ;  /* 0x0000000103037824 */ /* 0x000fca00078e0202 */
        /* <DEDUP_REMOVED lines=12> */
.L_x_78:
[----:B------:R-:W-:Y:S05]  /*08f0*/  BSYNC.RECONVERGENT B1 ;  /* 0x0000000000017941 */ /* 0x000fea0003800200 */
.L_x_77:
[----:B-----5:R4:W-:Y:S02]  /*0900*/  STG.E.U8 desc[UR6][R6.64], R5 ;  /* 0x0000000506007986 */ /* 0x0209e4000c101106 */
.L_x_76:
[----:B------:R-:W-:Y:S05]  /*0910*/  BSYNC.RECONVERGENT B0 ;  /* 0x0000000000007941 */ /* 0x000fea0003800200 */
.L_x_75:
[----:B------:R-:W-:Y:S02]  /*0920*/  VIADD R2, R2, 0x4 ;  /* 0x0000000402027836 */ /* 0x000fe40000000000 */
[----:B------:R-:W-:Y:S01]  /*0930*/  VIADD R0, R0, 0x4 ;  /* 0x0000000400007836 */ /* 0x000fe20000000000 */
[----:B------:R-:W-:Y:S06]  /*0940*/  BRA.U UP0, `(.L_x_79) ;  /* 0xfffffff900007547 */ /* 0x000fec000b83ffff */
[----:B------:R-:W-:Y:S05]  /*0950*/  EXIT ;  /* 0x000000000000794d */ /* 0x000fea0003800000 */
.L_x_80:
        /* <DEDUP_REMOVED lines=10> */
.L_x_85:


//--------------------- .text.main_kernel2        --------------------------
	.section	.text.main_kernel2,"ax",@progbits
	.align	128
        .global         main_kernel2
        .type           main_kernel2,@function
        .size           main_kernel2,(.L_x_86 - main_kernel2)
        .other          main_kernel2,@"STO_CUDA_ENTRY STV_DEFAULT"
main_kernel2:
.text.main_kernel2:
[----:B------:R-:W-:Y:S08]  /*0000*/  LDC R1, c[0x0][0x37c] ;  /* 0x0000df00ff017b82 */ /* 0x000ff00000000800 */
[----:B------:R-:W0:Y:S01]  /*0010*/  LDC R9, c[0x0][0x370] ;  /* 0x0000dc00ff097b82 */ /* 0x000e220000000800 */
[----:B------:R-:W1:Y:S07]  /*0020*/  S2R R6, SR_CTAID.Y ;  /* 0x0000000000067919 */ /* 0x000e6e0000002600 */
[----:B------:R-:W1:Y:S08]  /*0030*/  S2UR UR4, SR_CTAID.X ;  /* 0x00000000000479c3 */ /* 0x000e700000002500 */
[----:B------:R-:W2:Y:S01]  /*0040*/  LDC R8, c[0x0][0x374] ;  /* 0x0000dd00ff087b82 */ /* 0x000ea20000000800 */
[----:B0-----:R-:W0:Y:S08]  /*0050*/  I2F.U32.RP R0, R9 ;  /* 0x0000000900007306 */ /* 0x001e300000209000 */
[----:B0-----:R-:W0:Y:S02]  /*0060*/  MUFU.RCP R0, R0 ;  /* 0x0000000000007308 */ /* 0x001e240000001000 */
[----:B0-----:R-:W-:-:S02]  /*0070*/  VIADD R2, R0, 0xffffffe ;  /* 0x0ffffffe00027836 */ /* 0x001fc40000000000 */
[----:B-1----:R-:W-:-:S04]  /*0080*/  IMAD R0, R9, R6, UR4 ;  /* 0x0000000409007e24 */ /* 0x002fc8000f8e0206 */
[----:B------:R0:W1:Y:S02]  /*0090*/  F2I.FTZ.U32.TRUNC.NTZ R3, R2 ;  /* 0x0000000200037305 */ /* 0x000064000021f000 */
[----:B0-----:R-:W-:Y:S02]  /*00a0*/  IMAD.MOV.U32 R2, RZ, RZ, RZ ;  /* 0x000000ffff027224 */ /* 0x001fe400078e00ff */
[----:B-1----:R-:W-:-:S04]  /*00b0*/  IMAD.MOV R4, RZ, RZ, -R3 ;  /* 0x000000ffff047224 */ /* 0x002fc800078e0a03 */
[----:B------:R-:W-:Y:S02]  /*00c0*/  IMAD R5, R4, R9, RZ ;  /* 0x0000000904057224 */ /* 0x000fe400078e02ff */
[----:B--2---:R-:W-:Y:S02]  /*00d0*/  IMAD R4, R9, R8, R9 ;  /* 0x0000000809047224 */ /* 0x004fe400078e0209 */
[----:B------:R-:W-:-:S04]  /*00e0*/  IMAD.HI.U32 R3, R3, R5, R2 ;  /* 0x0000000503037227 */ /* 0x000fc800078e0002 */
[----:B------:R-:W-:Y:S02]  /*00f0*/  VIADD R4, R4, 0xffffffff ;  /* 0xffffffff04047836 */ /* 0x000fe40000000000 */
[----:B------:R-:W-:-:S04]  /*0100*/  IMAD.HI.U32 R6, R3, R0, RZ ;  /* 0x0000000003067227 */ /* 0x000fc800078e00ff */
[----:B------:R-:W-:Y:S02]  /*0110*/  IMAD.MOV R5, RZ, RZ, -R6 ;  /* 0x000000ffff057224 */ /* 0x000fe400078e0a06 */
[----:B------:R-:W-:-:S04]  /*0120*/  IMAD.HI.U32 R2, R3, R4, RZ ;  /* 0x0000000403027227 */ /* 0x000fc800078e00ff */
[----:B------:R-:W-:Y:S02]  /*0130*/  IMAD R5, R9, R5, R0 ;  /* 0x0000000509057224 */ /* 0x000fe400078e0200 */
[----:B------:R-:W-:-:S03]  /*0140*/  IMAD.MOV R7, RZ, RZ, -R2 ;  /* 0x000000ffff077224 */ /* 0x000fc600078e0a02 */
[----:B------:R-:W-:Y:S01]  /*0150*/  ISETP.GE.U32.AND P3, PT, R5, R9, PT ;  /* 0x000000090500720c */ /* 0x000fe20003f66070 */
[----:B------:R-:W-:-:S05]  /*0160*/  IMAD R4, R9, R7, R4 ;  /* 0x0000000709047224 */ /* 0x000fca00078e0204 */
[----:B------:R-:W-:-:S07]  /*0170*/  ISETP.GE.U32.AND P0, PT, R4, R9, PT ;  /* 0x000000090400720c */ /* 0x000fce0003f06070 */
[--C-:B------:R-:W-:Y:S02]  /*0180*/  @P3 IMAD.IADD R5, R5, 0x1, -R9.reuse ;  /* 0x0000000105053824 */ /* 0x100fe400078e0a09 */
[----:B------:R-:W-:Y:S01]  /*0190*/  @P3 VIADD R6, R6, 0x1 ;  /* 0x0000000106063836 */ /* 0x000fe20000000000 */
[----:B------:R-:W-:Y:S02]  /*01a0*/  ISETP.NE.U32.AND P3, PT, R9, RZ, PT ;  /* 0x000000ff0900720c */ /* 0x000fe40003f65070 */
[-C--:B------:R-:W-:Y:S01]  /*01b0*/  ISETP.GE.U32.AND P1, PT, R5, R9.reuse, PT ;  /* 0x000000090500720c */ /* 0x080fe20003f26070 */
[----:B------:R-:W-:Y:S01]  /*01c0*/  @P0 IMAD.IADD R4, R4, 0x1, -R9 ;  /* 0x0000000104040824 */ /* 0x000fe200078e0a09 */
[----:B------:R-:W-:Y:S01]  /*01d0*/  LOP3.LUT R5, RZ, R9, RZ, 0x33, !PT ;  /* 0x00000009ff057212 */ /* 0x000fe200078e33ff */
[----:B------:R-:W-:-:S03]  /*01e0*/  @P0 VIADD R2, R2, 0x1 ;  /* 0x0000000102020836 */ /* 0x000fc60000000000 */
[----:B------:R-:W-:Y:S01]  /*01f0*/  ISETP.GE.U32.AND P2, PT, R4, R9, PT ;  /* 0x000000090400720c */ /* 0x000fe20003f46070 */
[----:B------:R-:W-:-:S06]  /*0200*/  IMAD.MOV.U32 R4, RZ, RZ, 0x1 ;  /* 0x00000001ff047424 */ /* 0x000fcc00078e00ff */
[----:B------:R-:W-:-:S05]  /*0210*/  @P1 VIADD R6, R6, 0x1 ;  /* 0x0000000106061836 */ /* 0x000fca0000000000 */
[----:B------:R-:W-:Y:S01]  /*0220*/  SEL R6, R5, R6, !P3 ;  /* 0x0000000605067207 */ /* 0x000fe20005800000 */
[----:B------:R-:W-:-:S04]  /*0230*/  @P2 VIADD R2, R2, 0x1 ;  /* 0x0000000102022836 */ /* 0x000fc80000000000 */
[----:B------:R-:W-:Y:S01]  /*0240*/  VIADD R7, R6, 0x1 ;  /* 0x0000000106077836 */ /* 0x000fe20000000000 */
[----:B------:R-:W-:-:S04]  /*0250*/  SEL R2, R5, R2, !P3 ;  /* 0x0000000205027207 */ /* 0x000fc80005800000 */
[----:B------:R-:W-:-:S13]  /*0260*/  ISETP.GE.U32.AND P0, PT, R7, R2, PT ;  /* 0x000000020700720c */ /* 0x000fda0003f06070 */
[----:B------:R-:W-:Y:S05]  /*0270*/  @!P0 BRA `(.L_x_81) ;  /* 0x00000000002c8947 */ /* 0x000fea0003800000 */
[----:B------:R-:W-:-:S04]  /*0280*/  IMAD.IADD R2, R8, 0x1, -R6 ;  /* 0x0000000108027824 */ /* 0x000fc800078e0a06 */
[----:B------:R-:W-:-:S04]  /*0290*/  IMAD R2, R2, R9, RZ ;  /* 0x0000000902027224 */ /* 0x000fc800078e02ff */
[----:B------:R-:W-:-:S04]  /*02a0*/  IMAD.HI.U32 R4, R3, R2, RZ ;  /* 0x0000000203047227 */ /* 0x000fc800078e00ff */
[----:B------:R-:W-:-:S04]  /*02b0*/  IMAD.MOV R3, RZ, RZ, -R4 ;  /* 0x000000ffff037224 */ /* 0x000fc800078e0a04 */
[----:B------:R-:W-:-:S05]  /*02c0*/  IMAD R2, R9, R3, R2 ;  /* 0x0000000309027224 */ /* 0x000fca00078e0202 */
[----:B------:R-:W-:-:S13]  /*02d0*/  ISETP.GE.U32.AND P0, PT, R2, R9, PT ;  /* 0x000000090200720c */ /* 0x000fda0003f06070 */
[----:B------:R-:W-:Y:S02]  /*02e0*/  @P0 IMAD.IADD R2, R2, 0x1, -R9 ;  /* 0x0000000102020824 */ /* 0x000fe400078e0a09 */
[----:B------:R-:W-:-:S03]  /*02f0*/  @P0 VIADD R4, R4, 0x1 ;  /* 0x0000000104040836 */ /* 0x000fc60000000000 */
[----:B------:R-:W-:-:S13]  /*0300*/  ISETP.GE.U32.AND P1, PT, R2, R9, PT ;  /* 0x000000090200720c */ /* 0x000fda0003f26070 */
[----:B------:R-:W-:-:S05]  /*0310*/  @P1 VIADD R4, R4, 0x1 ;  /* 0x0000000104041836 */ /* 0x000fca0000000000 */
[----:B------:R-:W-:-:S07]  /*0320*/  SEL R4, R5, R4, !P3 ;  /* 0x0000000405047207 */ /* 0x000fce0005800000 */
.L_x_81:
[----:B------:R-:W0:Y:S01]  /*0330*/  I2F.U32.RP R5, R4 ;  /* 0x0000000400057306 */ /* 0x000e220000209000 */
[----:B------:R-:W-:Y:S01]  /*0340*/  IMAD.MOV R7, RZ, RZ, -R6 ;  /* 0x000000ffff077224 */ /* 0x000fe200078e0a06 */
[----:B------:R-:W1:Y:S01]  /*0350*/  S2R R145, SR_TID.Z ;  /* 0x0000000000917919 */ /* 0x000e620000002300 */
[----:B------:R-:W2:Y:S01]  /*0360*/  LDCU.64 UR4, c[0x0][0x388] ;  /* 0x00007100ff0477ac */ /* 0x000ea20008000a00 */
[----:B------:R-:W-:Y:S01]  /*0370*/  ISETP.NE.U32.AND P1, PT, R4, RZ, PT ;  /* 0x000000ff0400720c */ /* 0x000fe20003f25070 */
[----:B------:R-:W-:Y:S01]  /*0380*/  IMAD.MOV.U32 R147, RZ, RZ, RZ ;  /* 0x000000ffff937224 */ /* 0x000fe200078e00ff */
[----:B------:R-:W-:Y:S02]  /*0390*/  CS2R R26, SRZ ;  /* 0x00000000001a7805 */ /* 0x000fe4000001ff00 */
[----:B------:R-:W-:Y:S02]  /*03a0*/  CS2R R24, SRZ ;  /* 0x0000000000187805 */ /* 0x000fe4000001ff00 */
[----:B------:R-:W-:-:S02]  /*03b0*/  CS2R R30, SRZ ;  /* 0x00000000001e7805 */ /* 0x000fc4000001ff00 */
[----:B------:R-:W-:Y:S02]  /*03c0*/  CS2R R28, SRZ ;  /* 0x00000000001c7805 */ /* 0x000fe4000001ff00 */
[----:B------:R-:W-:Y:S02]  /*03d0*/  CS2R R14, SRZ ;  /* 0x00000000000e7805 */ /* 0x000fe4000001ff00 */
[----:B------:R-:W-:Y:S02]  /*03e0*/  CS2R R12, SRZ ;  /* 0x00000000000c7805 */ /* 0x000fe4000001ff00 */
[----:B------:R-:W-:Y:S02]  /*03f0*/  CS2R R34, SRZ ;  /* 0x0000000000227805 */ /* 0x000fe4000001ff00 */
[----:B------:R-:W-:Y:S02]  /*0400*/  CS2R R32, SRZ ;  /* 0x0000000000207805 */ /* 0x000fe4000001ff00 */
[----:B------:R-:W-:Y:S01]  /*0410*/  CS2R R38, SRZ ;  /* 0x0000000000267805 */ /* 0x000fe2000001ff00 */
[----:B0-----:R-:W0:Y:S01]  /*0420*/  MUFU.RCP R5, R5 ;  /* 0x0000000500057308 */ /* 0x001e220000001000 */
[----:B------:R-:W-:-:S02]  /*0430*/  CS2R R36, SRZ ;  /* 0x0000000000247805 */ /* 0x000fc4000001ff00 */
[----:B------:R-:W-:Y:S02]  /*0440*/  CS2R R42, SRZ ;  /* 0x00000000002a7805 */ /* 0x000fe4000001ff00 */
[----:B------:R-:W-:Y:S02]  /*0450*/  CS2R R40, SRZ ;  /* 0x0000000000287805 */ /* 0x000fe4000001ff00 */
[----:B------:R-:W-:Y:S02]  /*0460*/  CS2R R18, SRZ ;  /* 0x0000000000127805 */ /* 0x000fe4000001ff00 */
        /* <DEDUP_REMOVED lines=11> */
[----:B------:R-:W-:Y:S01]  /*0520*/  CS2R R66, SRZ ;  /* 0x0000000000427805 */ /* 0x000fe2000001ff00 */
[----:B0-----:R-:W-:Y:S01]  /*0530*/  VIADD R2, R5, 0xffffffe ;  /* 0x0ffffffe05027836 */ /* 0x001fe20000000000 */
[----:B------:R-:W-:Y:S02]  /*0540*/  CS2R R64, SRZ ;  /* 0x0000000000407805 */ /* 0x000fe4000001ff00 */
[----:B------:R-:W-:Y:S02]  /*0550*/  CS2R R70, SRZ ;  /* 0x0000000000467805 */ /* 0x000fe4000001ff00 */
[----:B------:R-:W-:Y:S01]  /*0560*/  CS2R R68, SRZ ;  /* 0x0000000000447805 */ /* 0x000fe2000001ff00 */
[----:B------:R0:W3:Y:S01]  /*0570*/  F2I.FTZ.U32.TRUNC.NTZ R3, R2 ;  /* 0x0000000200037305 */ /* 0x0000e2000021f000 */
[----:B------:R-:W-:-:S02]  /*0580*/  CS2R R74, SRZ ;  /* 0x00000000004a7805 */ /* 0x000fc4000001ff00 */
[----:B------:R-:W-:Y:S02]  /*0590*/  CS2R R72, SRZ ;  /* 0x0000000000487805 */ /* 0x000fe4000001ff00 */
[----:B------:R-:W-:Y:S02]  /*05a0*/  CS2R R94, SRZ ;  /* 0x00000000005e7805 */ /* 0x000fe4000001ff00 */
[----:B------:R-:W-:Y:S02]  /*05b0*/  CS2R R92, SRZ ;  /* 0x00000000005c7805 */ /* 0x000fe4000001ff00 */
[----:B------:R-:W-:Y:S02]  /*05c0*/  CS2R R90, SRZ ;  /* 0x00000000005a7805 */ /* 0x000fe4000001ff00 */
[----:B------:R-:W-:Y:S02]  /*05d0*/  CS2R R88, SRZ ;  /* 0x0000000000587805 */ /* 0x000fe4000001ff00 */
[----:B------:R-:W-:-:S02]  /*05e0*/  CS2R R86, SRZ ;  /* 0x0000000000567805 */ /* 0x000fc4000001ff00 */
[----:B------:R-:W-:Y:S01]  /*05f0*/  CS2R R84, SRZ ;  /* 0x0000000000547805 */ /* 0x000fe2000001ff00 */
[----:B0-----:R-:W-:Y:S01]  /*0600*/  IMAD.MOV.U32 R2, RZ, RZ, RZ ;  /* 0x000000ffff027224 */ /* 0x001fe200078e00ff */
[----:B------:R-:W-:Y:S02]  /*0610*/  CS2R R78, SRZ ;  /* 0x00000000004e7805 */ /* 0x000fe4000001ff00 */
[----:B------:R-:W-:Y:S02]  /*0620*/  CS2R R76, SRZ ;  /* 0x00000000004c7805 */ /* 0x000fe4000001ff00 */
[----:B------:R-:W-:Y:S02]  /*0630*/  CS2R R82, SRZ ;  /* 0x0000000000527805 */ /* 0x000fe4000001ff00 */
[----:B------:R-:W-:Y:S02]  /*0640*/  CS2R R80, SRZ ;  /* 0x0000000000507805 */ /* 0x000fe4000001ff00 */
[----:B------:R-:W-:Y:S01]  /*0650*/  CS2R R98, SRZ ;  /* 0x0000000000627805 */ /* 0x000fe2000001ff00 */
[----:B---3--:R-:W-:Y:S01]  /*0660*/  IMAD.MOV R11, RZ, RZ, -R3 ;  /* 0x000000ffff0b7224 */ /* 0x008fe200078e0a03 */
[----:B------:R-:W-:-:S02]  /*0670*/  CS2R R96, SRZ ;  /* 0x0000000000607805 */ /* 0x000fc4000001ff00 */
[----:B------:R-:W-:Y:S02]  /*0680*/  CS2R R102, SRZ ;  /* 0x0000000000667805 */ /* 0x000fe4000001ff00 */
[----:B------:R-:W-:Y:S01]  /*0690*/  CS2R R100, SRZ ;  /* 0x0000000000647805 */ /* 0x000fe2000001ff00 */
[----:B------:R-:W-:Y:S01]  /*06a0*/  IMAD R11, R11, R4, RZ ;  /* 0x000000040b0b7224 */ /* 0x000fe200078e02ff */
[----:B------:R-:W-:Y:S02]  /*06b0*/  CS2R R106, SRZ ;  /* 0x00000000006a7805 */ /* 0x000fe4000001ff00 */
[----:B------:R-:W-:Y:S02]  /*06c0*/  CS2R R104, SRZ ;  /* 0x0000000000687805 */ /* 0x000fe4000001ff00 */
[----:B------:R-:W-:Y:S01]  /*06d0*/  CS2R R110, SRZ ;  /* 0x00000000006e7805 */ /* 0x000fe2000001ff00 */
[----:B------:R-:W-:Y:S01]  /*06e0*/  IMAD.HI.U32 R8, R3, R11, R2 ;  /* 0x0000000b03087227 */ /* 0x000fe200078e0002 */
[----:B------:R-:W-:-:S02]  /*06f0*/  CS2R R108, SRZ ;  /* 0x00000000006c7805 */ /* 0x000fc4000001ff00 */
[----:B------:R-:W-:Y:S02]  /*0700*/  CS2R R114, SRZ ;  /* 0x0000000000727805 */ /* 0x000fe4000001ff00 */
[----:B------:R-:W-:Y:S01]  /*0710*/  CS2R R112, SRZ ;  /* 0x0000000000707805 */ /* 0x000fe2000001ff00 */
[----:B------:R-:W-:Y:S01]  /*0720*/  IMAD R3, R9, R7, R0 ;  /* 0x0000000709037224 */ /* 0x000fe200078e0200 */
[----:B------:R-:W-:Y:S01]  /*0730*/  CS2R R118, SRZ ;  /* 0x0000000000767805 */ /* 0x000fe2000001ff00 */
[----:B------:R-:W1:Y:S01]  /*0740*/  S2R R0, SR_TID.X ;  /* 0x0000000000007919 */ /* 0x000e620000002100 */
[----:B------:R-:W-:Y:S01]  /*0750*/  CS2R R116, SRZ ;  /* 0x0000000000747805 */ /* 0x000fe2000001ff00 */
[----:B------:R-:W-:Y:S01]  /*0760*/  IMAD.HI.U32 R8, R8, R3, RZ ;  /* 0x0000000308087227 */ /* 0x000fe200078e00ff */
[----:B------:R-:W-:Y:S02]  /*0770*/  CS2R R122, SRZ ;  /* 0x00000000007a7805 */ /* 0x000fe4000001ff00 */
[----:B------:R-:W-:-:S02]  /*0780*/  CS2R R120, SRZ ;  /* 0x0000000000787805 */ /* 0x000fc4000001ff00 */
[----:B------:R-:W-:Y:S01]  /*0790*/  CS2R R20, SRZ ;  /* 0x0000000000147805 */ /* 0x000fe2000001ff00 */
[----:B------:R-:W-:Y:S01]  /*07a0*/  IMAD.MOV R8, RZ, RZ, -R8 ;  /* 0x000000ffff087224 */ /* 0x000fe200078e0a08 */
[----:B------:R-:W-:Y:S02]  /*07b0*/  CS2R R22, SRZ ;  /* 0x0000000000167805 */ /* 0x000fe4000001ff00 */
[----:B------:R-:W-:Y:S02]  /*07c0*/  CS2R R10, SRZ ;  /* 0x00000000000a7805 */ /* 0x000fe4000001ff00 */
[----:B------:R-:W-:Y:S01]  /*07d0*/  CS2R R124, SRZ ;  /* 0x00000000007c7805 */ /* 0x000fe2000001ff00 */
[----:B------:R-:W-:Y:S01]  /*07e0*/  IMAD R3, R4, R8, R3 ;  /* 0x0000000804037224 */ /* 0x000fe200078e0203 */
[----:B------:R-:W-:Y:S02]  /*07f0*/  CS2R R8, SRZ ;  /* 0x0000000000087805 */ /* 0x000fe4000001ff00 */
[----:B------:R-:W-:-:S02]  /*0800*/  CS2R R126, SRZ ;  /* 0x00000000007e7805 */ /* 0x000fc4000001ff00 */
[----:B------:R-:W-:Y:S02]  /*0810*/  CS2R R128, SRZ ;  /* 0x0000000000807805 */ /* 0x000fe4000001ff00 */
[----:B------:R-:W-:Y:S02]  /*0820*/  CS2R R130, SRZ ;  /* 0x0000000000827805 */ /* 0x000fe4000001ff00 */
[C---:B------:R-:W-:Y:S01]  /*0830*/  ISETP.GE.U32.AND P0, PT, R3.reuse, R4, PT ;  /* 0x000000040300720c */ /* 0x040fe20003f06070 */
[----:B------:R-:W0:Y:S01]  /*0840*/  LDCU.64 UR14, c[0x0][0x358] ;  /* 0x00006b00ff0e77ac */ /* 0x000e220008000a00 */
[----:B------:R-:W3:Y:S11]  /*0850*/  LDCU.64 UR16, c[0x0][0x380] ;  /* 0x00007000ff1077ac */ /* 0x000ef60008000a00 */
[----:B------:R-:W-:-:S02]  /*0860*/  @P0 IMAD.IADD R3, R3, 0x1, -R4 ;  /* 0x0000000103030824 */ /* 0x000fc400078e0a04 */
[----:B-1----:R-:W-:-:S03]  /*0870*/  IMAD R0, R145, 0x40, R0 ;  /* 0x0000004091007824 */ /* 0x002fc600078e0200 */
[----:B------:R-:W-:Y:S01]  /*0880*/  ISETP.GE.U32.AND P0, PT, R3, R4, PT ;  /* 0x000000040300720c */ /* 0x000fe20003f06070 */
[----:B------:R-:W-:-:S05]  /*0890*/  IMAD.SHL.U32 R146, R0, 0x10, RZ ;  /* 0x0000001000927824 */ /* 0x000fca00078e00ff */
[----:B--2---:R-:W-:-:S07]  /*08a0*/  IADD3 R160, P2, PT, R146, UR4, RZ ;  /* 0x0000000492a07c10 */ /* 0x004fce000ff5e0ff */
[----:B------:R-:W-:Y:S01]  /*08b0*/  @P0 IMAD.IADD R3, R3, 0x1, -R4 ;  /* 0x0000000103030824 */ /* 0x000fe200078e0a04 */
[----:B------:R-:W-:Y:S02]  /*08c0*/  @!P1 LOP3.LUT R3, RZ, R4, RZ, 0x33, !PT ;  /* 0x00000004ff039212 */ /* 0x000fe400078e33ff */
[----:B------:R-:W-:Y:S02]  /*08d0*/  CS2R R4, SRZ ;  /* 0x0000000000047805 */ /* 0x000fe4000001ff00 */
[----:B------:R-:W-:Y:S01]  /*08e0*/  IADD3 R160, P0, PT, R160, 0x200, RZ ;  /* 0x00000200a0a07810 */ /* 0x000fe20007f1e0ff */
[----:B------:R-:W-:-:S03]  /*08f0*/  IMAD.IADD R144, R6, 0x1, R3 ;  /* 0x0000000106907824 */ /* 0x000fc600078e0203 */
[----:B------:R-:W-:Y:S01]  /*0900*/  IADD3.X R161, PT, PT, RZ, UR5, RZ, P0, P2 ;  /* 0x00000005ffa17c10 */ /* 0x000fe200087e44ff */
[----:B------:R-:W-:Y:S01]  /*0910*/  IMAD R3, R145, 0x4c00, R146 ;  /* 0x00004c0091037824 */ /* 0x000fe200078e0292 */
[----:B------:R-:W-:-:S03]  /*0920*/  CS2R R6, SRZ ;  /* 0x0000000000067805 */ /* 0x000fc6000001ff00 */
[----:B0--3--:R-:W-:-:S07]  /*0930*/  IMAD R0, R144, 0x14000, R3 ;  /* 0x0001400090007824 */ /* 0x009fce00078e0203 */
.L_x_82:
[----:B------:R-:W-:Y:S01]  /*0940*/  IMAD R2, R147, 0x200, R0 ;  /* 0x0000020093027824 */ /* 0x000fe200078e0200 */
[----:B------:R-:W2:Y:S01]  /*0950*/  LDG.E.128.CONSTANT R140, desc[UR14][R160.64+-0x200] ;  /* 0xfffe000ea08c7981 */ /* 0x000ea2000c1e9d00 */
[----:B------:R-:W-:Y:S03]  /*0960*/  BAR.SYNC.DEFER_BLOCKING 0x0 ;  /* 0x0000000000007b1d */ /* 0x000fe60000010000 */
[----:B------:R-:W-:-:S04]  /*0970*/  IADD3 R152, P0, PT, R2, UR16, RZ ;  /* 0x0000001002987c10 */ /* 0x000fc8000ff1e0ff */
[----:B------:R-:W-:Y:S01]  /*0980*/  LEA.HI.X.SX32 R153, R2, UR17, 0x1, P0 ;  /* 0x0000001102997c11 */ /* 0x000fe200080f0eff */
[----:B------:R-:W3:Y:S04]  /*0990*/  LDG.E.128.CONSTANT R148, desc[UR14][R160.64] ;  /* 0x0000000ea0947981 */ /* 0x000ee8000c1e9d00 */
[----:B------:R-:W4:Y:S04]  /*09a0*/  LDG.E.128.CONSTANT R132, desc[UR14][R152.64] ;  /* 0x0000000e98847981 */ /* 0x000f28000c1e9d00 */
[----:B------:R0:W5:Y:S01]  /*09b0*/  LDG.E.128.CONSTANT R136, desc[UR14][R152.64+0x2800] ;  /* 0x0028000e98887981 */ /* 0x000162000c1e9d00 */
[----:B------:R-:W1:Y:S01]  /*09c0*/  S2UR UR7, SR_CgaCtaId ;  /* 0x00000000000779c3 */ /* 0x000e620000008800 */
[----:B------:R-:W0:Y:S01]  /*09d0*/  S2R R2, SR_LANEID ;  /* 0x0000000000027919 */ /* 0x000e220000000000 */
[----:B------:R-:W-:-:S02]  /*09e0*/  UMOV UR4, 0x400 ;  /* 0x0000040000047882 */ /* 0x000fc40000000000 */
[----:B------:R-:W-:Y:S02]  /*09f0*/  UIADD3 UR6, UPT, UPT, UR4, 0x1000, URZ ;  /* 0x0000100004067890 */ /* 0x000fe4000fffe0ff */
[----:B-1----:R-:W-:Y:S02]  /*0a00*/  ULEA UR5, UR7, UR4, 0x18 ;  /* 0x0000000407057291 */ /* 0x002fe4000f8ec0ff */
[----:B------:R-:W-:Y:S01]  /*0a10*/  ULEA UR6, UR7, UR6, 0x18 ;  /* 0x0000000607067291 */ /* 0x000fe2000f8ec0ff */
[----:B0-----:R-:W-:Y:S01]  /*0a20*/  IMAD.SHL.U32 R3, R2, 0x4, RZ ;  /* 0x0000000402037824 */ /* 0x001fe200078e00ff */
[----:B------:R-:W-:-:S04]  /*0a30*/  SHF.R.U32.HI R152, RZ, 0x2, R2 ;  /* 0x00000002ff987819 */ /* 0x000fc80000011602 */
[----:B------:R-:W-:Y:S02]  /*0a40*/  LOP3.LUT R3, R3, 0xc, RZ, 0xe2, !PT ;  /* 0x0000000c03037812 */ /* 0x000fe400078ee2ff */
[----:B------:R-:W-:-:S03]  /*0a50*/  LEA R153, R145, UR6, 0x9 ;  /* 0x0000000691997c11 */ /* 0x000fc6000f8e48ff */
[----:B------:R-:W-:-:S04]  /*0a60*/  IMAD R152, R3, 0x10, R152 ;  /* 0x0000001003987824 */ /* 0x000fc800078e0298 */
[----:B------:R-:W-:Y:S01]  /*0a70*/  IMAD.IADD R155, R153, 0x1, R152 ;  /* 0x00000001999b7824 */ /* 0x000fe200078e0298 */
[----:B------:R-:W-:-:S04]  /*0a80*/  LOP3.LUT R2, R2, 0xf, RZ, 0xc0, !PT ;  /* 0x0000000f02027812 */ /* 0x000fc800078ec0ff */
[----:B------:R-:W-:Y:S02]  /*0a90*/  LOP3.LUT R3, R2, 0x7, RZ, 0xc0, !PT ;  /* 0x0000000702037812 */ /* 0x000fe400078ec0ff */
[----:B------:R-:W-:Y:S01]  /*0aa0*/  IADD3 R159, PT, PT, R152, 0x100, R153 ;  /* 0x00000100989f7810 */ /* 0x000fe20007ffe099 */
[----:B------:R-:W-:Y:S01]  /*0ab0*/  UIADD3 UR8, UPT, UPT, UR5, 0x400, URZ ;  /* 0x0000040005087890 */ /* 0x000fe2000fffe0ff */
[----:B------:R-:W-:-:S05]  /*0ac0*/  VIADD R147, R147, 0x1 ;  /* 0x0000000193937836 */ /* 0x000fca0000000000 */
[----:B------:R-:W-:Y:S02]  /*0ad0*/  ISETP.NE.AND P0, PT, R147, 0x14, PT ;  /* 0x000000149300780c */ /* 0x000fe40003f05270 */
[----:B------:R-:W-:-:S05]  /*0ae0*/  IADD3 R160, P1, PT, R160, 0x1000, RZ ;  /* 0x00001000a0a07810 */ /* 0x000fca0007f3e0ff */
[----:B------:R-:W-:Y:S01]  /*0af0*/  IMAD.X R161, RZ, RZ, R161, P1 ;  /* 0x000000ffffa17224 */ /* 0x000fe200008e06a1 */
[----:B----4-:R-:W-:Y:S04]  /*0b00*/  STS.128 [R146+UR5], R132 ;  /* 0x0000008492007988 */ /* 0x010fe80008000c05 */
[----:B-----5:R0:W-:Y:S04]  /*0b10*/  STS.128 [R146+UR5+0x200], R136 ;  /* 0x0002008892007988 */ /* 0x0201e80008000c05 */
[----:B--2---:R-:W-:Y:S04]  /*0b20*/  STS.128 [R146+UR6], R140 ;  /* 0x0000008c92007988 */ /* 0x004fe80008000c06 */
[----:B---3--:R-:W-:Y:S01]  /*0b30*/  STS.128 [R146+UR6+0x200], R148 ;  /* 0x0002009492007988 */ /* 0x008fe20008000c06 */
[----:B------:R-:W-:Y:S06]  /*0b40*/  BAR.SYNC.DEFER_BLOCKING 0x0 ;  /* 0x0000000000007b1d */ /* 0x000fec0000010000 */
[----:B------:R-:W-:Y:S04]  /*0b50*/  LDS.U8 R135, [R155+0x8] ;  /* 0x000008009b877984 */ /* 0x000fe80000000000 */
[----:B------:R-:W1:Y:S04]  /*0b60*/  LDS.U8 R154, [R155+0x18] ;  /* 0x000018009b9a7984 */ /* 0x000e680000000000 */
[----:B------:R-:W-:Y:S04]  /*0b70*/  LDS.U8 R132, [R155] ;  /* 0x000000009b847984 */ /* 0x000fe80000000000 */
[----:B------:R-:W2:Y:S04]  /*0b80*/  LDS.U8 R133, [R155+0x10] ;  /* 0x000010009b857984 */ /* 0x000ea80000000000 */
[----:B------:R-:W-:Y:S04]  /*0b90*/  LDS.U8 R157, [R155+0x20] ;  /* 0x000020009b9d7984 */ /* 0x000fe80000000000 */
[----:B------:R-:W3:Y:S04]  /*0ba0*/  LDS.U8 R134, [R155+0x30] ;  /* 0x000030009b867984 */ /* 0x000ee80000000000 */
[----:B------:R-:W-:Y:S04]  /*0bb0*/  LDS.U8 R158, [R155+0x28] ;  /* 0x000028009b9e7984 */ /* 0x000fe80000000000 */
[----:B------:R-:W4:Y:S01]  /*0bc0*/  LDS.U8 R137, [R155+0x38] ;  /* 0x000038009b897984 */ /* 0x000f220000000000 */
[----:B0-----:R-:W-:Y:S01]  /*0bd0*/  SHF.R.U32.HI R138, RZ, 0x3, R2 ;  /* 0x00000003ff8a7819 */ /* 0x001fe20000011602 */
[----:B------:R-:W-:-:S02]  /*0be0*/  UIADD3 UR6, UPT, UPT, UR5, 0x200, URZ ;  /* 0x0000020005067890 */ /* 0x000fc4000fffe0ff */
[----:B------:R-:W-:Y:S02]  /*0bf0*/  LDS.U8 R151, [R159] ;  /* 0x000000009f977984 */ /* 0x000fe40000000000 */
[----:B------:R-:W-:Y:S02]  /*0c00*/  IMAD R138, R138, 0x8, R3 ;  /* 0x000000088a8a7824 */ /* 0x000fe400078e0203 */
[----:B------:R-:W-:Y:S03]  /*0c10*/  LDS.U8 R155, [R159+0x20] ;  /* 0x000020009f9b7984 */ /* 0x000fe60000000000 */
[----:B------:R-:W-:Y:S01]  /*0c20*/  LEA R136, R138, UR6, 0x4 ;  /* 0x000000068a887c11 */ /* 0x000fe2000f8e20ff */
[----:B------:R-:W-:Y:S01]  /*0c30*/  LDS.U8 R156, [R159+0x30] ;  /* 0x000030009f9c7984 */ /* 0x000fe20000000000 */
[----:B------:R-:W-:Y:S01]  /*0c40*/  UIADD3 UR6, UPT, UPT, UR5, 0x600, URZ ;  /* 0x0000060005067890 */ /* 0x000fe2000fffe0ff */
[----:B-1----:R-:W-:-:S02]  /*0c50*/  IMAD R143, R154, 0x100, R135 ;  /* 0x000001009a8f7824 */ /* 0x002fc400078e0287 */
[----:B------:R-:W-:Y:S04]  /*0c60*/  LDS.U8 R139, [R159+0x8] ;  /* 0x000008009f8b7984 */ /* 0x000fe80000000000 */
[----:B------:R-:W0:Y:S04]  /*0c70*/  LDS.U8 R154, [R159+0x10] ;  /* 0x000010009f9a7984 */ /* 0x000e280000000000 */
[----:B------:R-:W1:Y:S04]  /*0c80*/  LDS.U8 R142, [R159+0x18] ;  /* 0x000018009f8e7984 */ /* 0x000e680000000000 */
[----:B------:R-:W-:Y:S04]  /*0c90*/  LDS.U8 R149, [R159+0x28] ;  /* 0x000028009f957984 */ /* 0x000fe80000000000 */
[----:B------:R-:W5:Y:S01]  /*0ca0*/  LDS.U8 R150, [R159+0x38] ;  /* 0x000038009f967984 */ /* 0x000f620000000000 */
[----:B--2---:R-:W-:Y:S01]  /*0cb0*/  IMAD R148, R133, 0x100, R132 ;  /* 0x0000010085947824 */ /* 0x004fe200078e0284 */
[----:B------:R-:W-:Y:S01]  /*0cc0*/  LEA R132, R138, UR6, 0x4 ;  /* 0x000000068a847c11 */ /* 0x000fe2000f8e20ff */
[----:B---3--:R-:W-:Y:S01]  /*0cd0*/  IMAD R157, R134, 0x100, R157 ;  /* 0x00000100869d7824 */ /* 0x008fe200078e029d */
[----:B------:R-:W-:-:S02]  /*0ce0*/  LEA R134, R138, UR8, 0x4 ;  /* 0x000000088a867c11 */ /* 0x000fc4000f8e20ff */
[----:B------:R-:W-:Y:S01]  /*0cf0*/  LEA R140, R138, UR5, 0x4 ;  /* 0x000000058a8c7c11 */ /* 0x000fe2000f8e20ff */
[----:B----4-:R-:W-:Y:S01]  /*0d00*/  IMAD R158, R137, 0x100, R158 ;  /* 0x00000100899e7824 */ /* 0x010fe200078e029e */
[----:B------:R-:W2:Y:S01]  /*0d10*/  LDSM.16.M88.2 R132, [R132] ;  /* 0x000000008484783b */ /* 0x000ea20000000100 */
[----:B------:R-:W-:-:S03]  /*0d20*/  UIADD3 UR8, UPT, UPT, UR5, 0x800, URZ ;  /* 0x0000080005087890 */ /* 0x000fc6000fffe0ff */
[----:B------:R-:W3:Y:S04]  /*0d30*/  LDSM.16.M88.2 R136, [R136] ;  /* 0x000000008888783b */ /* 0x000ee80000000100 */
[----:B------:R-:W4:Y:S04]  /*0d40*/  LDSM.16.M88.2 R134, [R134] ;  /* 0x000000008686783b */ /* 0x000f280000000100 */
[----:B------:R-:W4:Y:S01]  /*0d50*/  LDSM.16.M88.2 R140, [R140] ;  /* 0x000000008c8c783b */ /* 0x000f220000000100 */
[----:B------:R-:W-:-:S06]  /*0d60*/  LEA R2, R138, UR8, 0x4 ;  /* 0x000000088a027c11 */ /* 0x000fcc000f8e20ff */
[----:B------:R-:W4:Y:S01]  /*0d70*/  LDSM.16.M88.2 R2, [R2] ;  /* 0x000000000202783b */ /* 0x000f220000000100 */
[----:B0-----:R-:W-:Y:S02]  /*0d80*/  IMAD R151, R154, 0x100, R151 ;  /* 0x000001009a977824 */ /* 0x001fe400078e0297 */
[----:B------:R-:W-:Y:S02]  /*0d90*/  IMAD R156, R156, 0x100, R155 ;  /* 0x000001009c9c7824 */ /* 0x000fe400078e029b */
[----:B-1----:R-:W-:Y:S01]  /*0da0*/  IMAD R139, R142, 0x100, R139 ;  /* 0x000001008e8b7824 */ /* 0x002fe200078e028b */
[----:B------:R-:W-:Y:S01]  /*0db0*/  PRMT R148, R148, 0x5410, R157 ;  /* 0x0000541094947816 */ /* 0x000fe2000000009d */
[----:B------:R-:W-:Y:S01]  /*0dc0*/  UIADD3 UR6, UPT, UPT, UR5, 0xa00, URZ ;  /* 0x00000a0005067890 */ /* 0x000fe2000fffe0ff */
[----:B------:R-:W-:Y:S01]  /*0dd0*/  PRMT R143, R143, 0x5410, R158 ;  /* 0x000054108f8f7816 */ /* 0x000fe2000000009e */
[----:B-----5:R-:W-:Y:S01]  /*0de0*/  IMAD R150, R150, 0x100, R149 ;  /* 0x0000010096967824 */ /* 0x020fe200078e0295 */
[----:B------:R-:W-:Y:S01]  /*0df0*/  PRMT R142, R151, 0x5410, R156 ;  /* 0x00005410978e7816 */ /* 0x000fe2000000009c */
[----:B------:R-:W-:-:S03]  /*0e00*/  UIADD3 UR8, UPT, UPT, UR5, 0xc00, URZ ;  /* 0x00000c0005087890 */ /* 0x000fc6000fffe0ff */
[----:B------:R-:W-:Y:S01]  /*0e10*/  PRMT R139, R139, 0x5410, R150 ;  /* 0x000054108b8b7816 */ /* 0x000fe20000000096 */
[----:B------:R-:W-:Y:S01]  /*0e20*/  UIADD3 UR5, UPT, UPT, UR5, 0xe00, URZ ;  /* 0x00000e0005057890 */ /* 0x000fe2000fffe0ff */
[----:B------:R-:W-:Y:S01]  /*0e30*/  IADD3 R157, PT, PT, R152, 0x800, R153 ;  /* 0x00000800989d7810 */ /* 0x000fe20007ffe099 */
[-C--:B--2---:R-:W-:Y:S04]  /*0e40*/  IMMA.16816.S8.S8 R72, R132.ROW, R148.reuse.COL, R72 ;  /* 0x0000009484487237 */ /* 0x084fe80000405448 */
[----:B------:R-:W-:Y:S04]  /*0e50*/  LDS.U8 R158, [R157] ;  /* 0x000000009d9e7984 */ /* 0x000fe80000000000 */
[C---:B---3--:R-:W-:Y:S01]  /*0e60*/  IMMA.16816.S8.S8 R104, R136.reuse.ROW, R148.COL, R104 ;  /* 0x0000009488687237 */ /* 0x048fe20000405468 */
[----:B------:R-:W0:Y:S04]  /*0e70*/  LDS.U8 R155, [R157+0x10] ;  /* 0x000010009d9b7984 */ /* 0x000e280000000000 */
[----:B------:R-:W-:Y:S03]  /*0e80*/  LDS.U8 R156, [R157+0x20] ;  /* 0x000020009d9c7984 */ /* 0x000fe60000000000 */
[C---:B------:R-:W-:Y:S01]  /*0e90*/  IMMA.16816.S8.S8 R100, R136.reuse.ROW, R143.COL, R100 ;  /* 0x0000008f88647237 */ /* 0x040fe20000405464 */
[----:B------:R-:W1:Y:S04]  /*0ea0*/  LDS.U8 R151, [R157+0x30] ;  /* 0x000030009d977984 */ /* 0x000e680000000000 */
[----:B------:R-:W-:Y:S03]  /*0eb0*/  LDS.U8 R154, [R157+0x8] ;  /* 0x000008009d9a7984 */ /* 0x000fe60000000000 */
[C---:B------:R-:W-:Y:S01]  /*0ec0*/  IMMA.16816.S8.S8 R96, R136.reuse.ROW, R142.COL, R96 ;  /* 0x0000008e88607237 */ /* 0x040fe20000405460 */
[----:B------:R-:W2:Y:S04]  /*0ed0*/  LDS.U8 R149, [R157+0x18] ;  /* 0x000018009d957984 */ /* 0x000ea80000000000 */
[----:B------:R-:W-:Y:S03]  /*0ee0*/  LDS.U8 R150, [R157+0x28] ;  /* 0x000028009d967984 */ /* 0x000fe60000000000 */
[----:B------:R-:W-:Y:S01]  /*0ef0*/  IMMA.16816.S8.S8 R80, R136.ROW, R139.COL, R80 ;  /* 0x0000008b88507237 */ /* 0x000fe20000405450 */
[----:B------:R-:W-:-:S06]  /*0f00*/  LEA R136, R138, UR6, 0x4 ;  /* 0x000000068a887c11 */ /* 0x000fcc000f8e20ff */
[----:B------:R-:W-:Y:S01]  /*0f10*/  LDSM.16.M88.2 R136, [R136] ;  /* 0x000000008888783b */ /* 0x000fe20000000100 */
[C---:B----4-:R-:W-:Y:S08]  /*0f20*/  IMMA.16816.S8.S8 R76, R134.reuse.ROW, R148.COL, R76 ;  /* 0x00000094864c7237 */ /* 0x050ff0000040544c */
[C---:B------:R-:W-:Y:S08]  /*0f30*/  IMMA.16816.S8.S8 R84, R134.reuse.ROW, R143.COL, R84 ;  /* 0x0000008f86547237 */ /* 0x040ff00000405454 */
[C---:B------:R-:W-:Y:S08]  /*0f40*/  IMMA.16816.S8.S8 R88, R134.reuse.ROW, R142.COL, R88 ;  /* 0x0000008e86587237 */ /* 0x040ff00000405458 */
[----:B------:R-:W-:Y:S01]  /*0f50*/  IMMA.16816.S8.S8 R92, R134.ROW, R139.COL, R92 ;  /* 0x0000008b865c7237 */ /* 0x000fe2000040545c */
[----:B------:R-:W-:-:S06]  /*0f60*/  LEA R134, R138, UR8, 0x4 ;  /* 0x000000088a867c11 */ /* 0x000fcc000f8e20ff */
[----:B------:R-:W-:Y:S01]  /*0f70*/  LDSM.16.M88.2 R134, [R134] ;  /* 0x000000008686783b */ /* 0x000fe20000000100 */
[C---:B------:R-:W-:Y:S08]  /*0f80*/  IMMA.16816.S8.S8 R68, R132.reuse.ROW, R143.COL, R68 ;  /* 0x0000008f84447237 */ /* 0x040ff00000405444 */
[C---:B------:R-:W-:Y:S08]  /*0f90*/  IMMA.16816.S8.S8 R64, R132.reuse.ROW, R142.COL, R64 ;  /* 0x0000008e84407237 */ /* 0x040ff00000405440 */
[----:B------:R-:W-:Y:S01]  /*0fa0*/  IMMA.16816.S8.S8 R60, R132.ROW, R139.COL, R60 ;  /* 0x0000008b843c7237 */ /* 0x000fe2000040543c */
[----:B------:R-:W-:-:S06]  /*0fb0*/  LEA R132, R138, UR5, 0x4 ;  /* 0x000000058a847c11 */ /* 0x000fcc000f8e20ff */
[----:B------:R-:W-:Y:S01]  /*0fc0*/  LDSM.16.M88.2 R132, [R132] ;  /* 0x000000008484783b */ /* 0x000fe20000000100 */
[C---:B------:R-:W-:Y:S08]  /*0fd0*/  IMMA.16816.S8.S8 R120, R140.reuse.ROW, R148.COL, R120 ;  /* 0x000000948c787237 */ /* 0x040ff00000405478 */
[C---:B------:R-:W-:Y:S08]  /*0fe0*/  IMMA.16816.S8.S8 R116, R140.reuse.ROW, R143.COL, R116 ;  /* 0x0000008f8c747237 */ /* 0x040ff00000405474 */
[C---:B------:R-:W-:Y:S08]  /*0ff0*/  IMMA.16816.S8.S8 R112, R140.reuse.ROW, R142.COL, R112 ;  /* 0x0000008e8c707237 */ /* 0x040ff00000405470 */
[----:B------:R-:W-:Y:S01]  /*1000*/  IMMA.16816.S8.S8 R108, R140.ROW, R139.COL, R108 ;  /* 0x0000008b8c6c7237 */ /* 0x000fe2000040546c */
[----:B------:R-:W3:Y:S01]  /*1010*/  LDS.U8 R141, [R157+0x38] ;  /* 0x000038009d8d7984 */ /* 0x000ee20000000000 */
[----:B------:R-:W-:-:S06]  /*1020*/  IADD3 R140, PT, PT, R152, 0x900, R153 ;  /* 0x00000900988c7810 */ /* 0x000fcc0007ffe099 */
[C---:B------:R-:W-:Y:S08]  /*1030*/  IMMA.16816.S8.S8 R56, R2.reuse.ROW, R148.COL, R56 ;  /* 0x0000009402387237 */ /* 0x040ff00000405438 */
[C---:B------:R-:W-:Y:S08]  /*1040*/  IMMA.16816.S8.S8 R52, R2.reuse.ROW, R143.COL, R52 ;  /* 0x0000008f02347237 */ /* 0x040ff00000405434 */
[C---:B------:R-:W-:Y:S08]  /*1050*/  IMMA.16816.S8.S8 R48, R2.reuse.ROW, R142.COL, R48 ;  /* 0x0000008e02307237 */ /* 0x040ff00000405430 */
[----:B------:R-:W-:Y:S01]  /*1060*/  IMMA.16816.S8.S8 R44, R2.ROW, R139.COL, R44 ;  /* 0x0000008b022c7237 */ /* 0x000fe2000040542c */
[----:B------:R-:W-:Y:S04]  /*1070*/  LDS.U8 R3, [R140] ;  /* 0x000000008c037984 */ /* 0x000fe80000000000 */
[----:B------:R-:W4:Y:S01]  /*1080*/  LDS.U8 R2, [R140+0x10] ;  /* 0x000010008c027984 */ /* 0x000f220000000000 */
[----:B------:R-:W-:Y:S01]  /*1090*/  ULEA UR5, UR7, UR4, 0x18 ;  /* 0x0000000407057291 */ /* 0x000fe2000f8ec0ff */
[----:B0-----:R-:W-:-:S02]  /*10a0*/  IMAD R153, R155, 0x100, R158 ;  /* 0x000001009b997824 */ /* 0x001fc400078e029e */
[----:B-1----:R-:W-:Y:S01]  /*10b0*/  IMAD R156, R151, 0x100, R156 ;  /* 0x00000100979c7824 */ /* 0x002fe200078e029c */
[----:B------:R-:W-:Y:S01]  /*10c0*/  UIADD3 UR6, UPT, UPT, UR5, 0x100, URZ ;  /* 0x0000010005067890 */ /* 0x000fe2000fffe0ff */
[----:B--2---:R-:W-:Y:S02]  /*10d0*/  IMAD R149, R149, 0x100, R154 ;  /* 0x0000010095957824 */ /* 0x004fe400078e029a */
[----:B---3--:R-:W-:Y:S01]  /*10e0*/  IMAD R150, R141, 0x100, R150 ;  /* 0x000001008d967824 */ /* 0x008fe200078e0296 */
[-C--:B------:R-:W-:Y:S01]  /*10f0*/  IMMA.16816.S8.S8 R16, R136.ROW, R148.reuse.COL, R16 ;  /* 0x0000009488107237 */ /* 0x080fe20000405410 */
[----:B------:R-:W-:Y:S01]  /*1100*/  UIADD3 UR8, UPT, UPT, UR5, 0x300, URZ ;  /* 0x0000030005087890 */ /* 0x000fe2000fffe0ff */
[----:B------:R-:W-:Y:S01]  /*1110*/  PRMT R153, R153, 0x5410, R156 ;  /* 0x0000541099997816 */ /* 0x000fe2000000009c */
[----:B------:R-:W-:Y:S01]  /*1120*/  UIADD3 UR9, UPT, UPT, UR5, 0x500, URZ ;  /* 0x0000050005097890 */ /* 0x000fe2000fffe0ff */
[----:B------:R-:W-:Y:S01]  /*1130*/  PRMT R152, R149, 0x5410, R150 ;  /* 0x0000541095987816 */ /* 0x000fe20000000096 */
[----:B------:R-:W-:Y:S01]  /*1140*/  UIADD3 UR10, UPT, UPT, UR5, 0x700, URZ ;  /* 0x00000700050a7890 */ /* 0x000fe2000fffe0ff */
[----:B------:R-:W-:Y:S02]  /*1150*/  LDS.U8 R159, [R140+0x20] ;  /* 0x000020008c9f7984 */ /* 0x000fe40000000000 */
[----:B------:R-:W-:Y:S01]  /*1160*/  IMMA.16816.S8.S8 R12, R134.ROW, R148.COL, R12 ;  /* 0x00000094860c7237 */ /* 0x000fe2000040540c */
[----:B------:R-:W-:Y:S01]  /*1170*/  UIADD3 UR11, UPT, UPT, UR5, 0x900, URZ ;  /* 0x00000900050b7890 */ /* 0x000fe2000fffe0ff */
[----:B------:R-:W0:Y:S01]  /*1180*/  LDS.U8 R156, [R140+0x30] ;  /* 0x000030008c9c7984 */ /* 0x000e220000000000 */
[----:B------:R-:W-:-:S03]  /*1190*/  UIADD3 UR12, UPT, UPT, UR5, 0xd00, URZ ;  /* 0x00000d00050c7890 */ /* 0x000fc6000fffe0ff */
[----:B------:R-:W-:Y:S02]  /*11a0*/  LDS.U8 R155, [R140+0x8] ;  /* 0x000008008c9b7984 */ /* 0x000fe40000000000 */
[----:B------:R-:W-:Y:S01]  /*11b0*/  IMMA.16816.S8.S8 R8, R132.ROW, R148.COL, R8 ;  /* 0x0000009484087237 */ /* 0x000fe20000405408 */
[----:B------:R-:W-:Y:S01]  /*11c0*/  LEA R148, R138, UR6, 0x4 ;  /* 0x000000068a947c11 */ /* 0x000fe2000f8e20ff */
[----:B------:R-:W-:Y:S01]  /*11d0*/  UIADD3 UR6, UPT, UPT, UR5, 0xb00, URZ ;  /* 0x00000b0005067890 */ /* 0x000fe2000fffe0ff */
[----:B------:R-:W1:Y:S01]  /*11e0*/  LDS.U8 R154, [R140+0x18] ;  /* 0x000018008c9a7984 */ /* 0x000e620000000000 */
[----:B------:R-:W-:-:S03]  /*11f0*/  UIADD3 UR5, UPT, UPT, UR5, 0xf00, URZ ;  /* 0x00000f0005057890 */ /* 0x000fc6000fffe0ff */
[----:B------:R-:W-:Y:S04]  /*1200*/  LDS.U8 R150, [R140+0x28] ;  /* 0x000028008c967984 */ /* 0x000fe80000000000 */
[----:B------:R-:W2:Y:S01]  /*1210*/  LDS.U8 R157, [R140+0x38] ;  /* 0x000038008c9d7984 */ /* 0x000ea20000000000 */
[C---:B------:R-:W-:Y:S01]  /*1220*/  IMMA.16816.S8.S8 R40, R136.reuse.ROW, R143.COL, R40 ;  /* 0x0000008f88287237 */ /* 0x040fe20000405428 */
[----:B------:R-:W-:Y:S01]  /*1230*/  LEA R141, R138, UR9, 0x4 ;  /* 0x000000098a8d7c11 */ /* 0x000fe2000f8e20ff */
[----:B----4-:R-:W-:Y:S01]  /*1240*/  IMAD R151, R2, 0x100, R3 ;  /* 0x0000010002977824 */ /* 0x010fe200078e0203 */
[C---:B------:R-:W-:Y:S01]  /*1250*/  LEA R2, R138.reuse, UR5, 0x4 ;  /* 0x000000058a027c11 */ /* 0x040fe2000f8e20ff */
[----:B------:R-:W3:Y:S04]  /*1260*/  LDSM.16.M88.2 R148, [R148] ;  /* 0x000000009494783b */ /* 0x000ee80000000100 */
[C---:B------:R-:W-:Y:S01]  /*1270*/  IMMA.16816.S8.S8 R36, R136.reuse.ROW, R142.COL, R36 ;  /* 0x0000008e88247237 */ /* 0x040fe20000405424 */
[----:B------:R-:W-:Y:S04]  /*1280*/  LDSM.16.M88.2 R140, [R141] ;  /* 0x000000008d8c783b */ /* 0x000fe80000000100 */
[----:B------:R-:W-:Y:S03]  /*1290*/  LDSM.16.M88.2 R2, [R2] ;  /* 0x000000000202783b */ /* 0x000fe60000000100 */
        /* <DEDUP_REMOVED lines=9> */
[----:B------:R-:W-:Y:S01]  /*1330*/  IMMA.16816.S8.S8 R124, R132.ROW, R142.COL, R124 ;  /* 0x0000008e847c7237 */ /* 0x000fe2000040547c */
[----:B------:R-:W-:-:S06]  /*1340*/  LEA R142, R138, UR8, 0x4 ;  /* 0x000000088a8e7c11 */ /* 0x000fcc000f8e20ff */
[----:B------:R-:W4:Y:S01]  /*1350*/  LDSM.16.M88.2 R142, [R142] ;  /* 0x000000008e8e783b */ /* 0x000f220000000100 */
[----:B------:R-:W-:Y:S01]  /*1360*/  IMMA.16816.S8.S8 R128, R132.ROW, R139.COL, R128 ;  /* 0x0000008b84807237 */ /* 0x000fe20000405480 */
[C---:B------:R-:W-:Y:S02]  /*1370*/  LEA R139, R138.reuse, UR10, 0x4 ;  /* 0x0000000a8a8b7c11 */ /* 0x040fe4000f8e20ff */
[----:B------:R-:W-:-:S04]  /*1380*/  LEA R132, R138, UR12, 0x4 ;  /* 0x0000000c8a847c11 */ /* 0x000fc8000f8e20ff */
[----:B------:R-:W5:Y:S04]  /*1390*/  LDSM.16.M88.2 R138, [R139] ;  /* 0x000000008b8a783b */ /* 0x000f680000000100 */
[----:B------:R-:W5:Y:S01]  /*13a0*/  LDSM.16.M88.2 R132, [R132] ;  /* 0x000000008484783b */ /* 0x000f620000000100 */
[----:B0-----:R-:W-:Y:S02]  /*13b0*/  IMAD R156, R156, 0x100, R159 ;  /* 0x000001009c9c7824 */ /* 0x001fe400078e029f */
[----:B-1----:R-:W-:Y:S02]  /*13c0*/  IMAD R154, R154, 0x100, R155 ;  /* 0x000001009a9a7824 */ /* 0x002fe400078e029b */
[----:B--2---:R-:W-:Y:S01]  /*13d0*/  IMAD R157, R157, 0x100, R150 ;  /* 0x000001009d9d7824 */ /* 0x004fe200078e0296 */
[----:B------:R-:W-:-:S04]  /*13e0*/  PRMT R151, R151, 0x5410, R156 ;  /* 0x0000541097977816 */ /* 0x000fc8000000009c */
[----:B------:R-:W-:Y:S01]  /*13f0*/  PRMT R150, R154, 0x5410, R157 ;  /* 0x000054109a967816 */ /* 0x000fe2000000009d */
[C---:B---3--:R-:W-:Y:S08]  /*1400*/  IMMA.16816.S8.S8 R120, R148.reuse.ROW, R153.COL, R120 ;  /* 0x0000009994787237 */ /* 0x048ff00000405478 */
[C---:B------:R-:W-:Y:S08]  /*1410*/  IMMA.16816.S8.S8 R116, R148.reuse.ROW, R152.COL, R116 ;  /* 0x0000009894747237 */ /* 0x040ff00000405474 */
[C---:B------:R-:W-:Y:S08]  /*1420*/  IMMA.16816.S8.S8 R112, R148.reuse.ROW, R151.COL, R112 ;  /* 0x0000009794707237 */ /* 0x040ff00000405470 */
[----:B------:R-:W-:Y:S08]  /*1430*/  IMMA.16816.S8.S8 R108, R148.ROW, R150.COL, R108 ;  /* 0x00000096946c7237 */ /* 0x000ff0000040546c */
[C---:B----4-:R-:W-:Y:S08]  /*1440*/  IMMA.16816.S8.S8 R104, R142.reuse.ROW, R153.COL, R104 ;  /* 0x000000998e687237 */ /* 0x050ff00000405468 */
[C---:B------:R-:W-:Y:S08]  /*1450*/  IMMA.16816.S8.S8 R100, R142.reuse.ROW, R152.COL, R100 ;  /* 0x000000988e647237 */ /* 0x040ff00000405464 */
[C---:B------:R-:W-:Y:S08]  /*1460*/  IMMA.16816.S8.S8 R96, R142.reuse.ROW, R151.COL, R96 ;  /* 0x000000978e607237 */ /* 0x040ff00000405460 */
[----:B------:R-:W-:Y:S08]  /*1470*/  IMMA.16816.S8.S8 R80, R142.ROW, R150.COL, R80 ;  /* 0x000000968e507237 */ /* 0x000ff00000405450 */
[-C--:B------:R-:W-:Y:S08]  /*1480*/  IMMA.16816.S8.S8 R76, R140.ROW, R153.reuse.COL, R76 ;  /* 0x000000998c4c7237 */ /* 0x080ff0000040544c */
[-C--:B-----5:R-:W-:Y:S08]  /*1490*/  IMMA.16816.S8.S8 R72, R138.ROW, R153.reuse.COL, R72 ;  /* 0x000000998a487237 */ /* 0x0a0ff00000405448 */
[-C--:B------:R-:W-:Y:S08]  /*14a0*/  IMMA.16816.S8.S8 R56, R136.ROW, R153.reuse.COL, R56 ;  /* 0x0000009988387237 */ /* 0x080ff00000405438 */
[-C--:B------:R-:W-:Y:S08]  /*14b0*/  IMMA.16816.S8.S8 R16, R134.ROW, R153.reuse.COL, R16 ;  /* 0x0000009986107237 */ /* 0x080ff00000405410 */
[-C--:B------:R-:W-:Y:S08]  /*14c0*/  IMMA.16816.S8.S8 R12, R132.ROW, R153.reuse.COL, R12 ;  /* 0x00000099840c7237 */ /* 0x080ff0000040540c */
[----:B------:R-:W-:Y:S08]  /*14d0*/  IMMA.16816.S8.S8 R8, R2.ROW, R153.COL, R8 ;  /* 0x0000009902087237 */ /* 0x000ff00000405408 */
[-C--:B------:R-:W-:Y:S08]  /*14e0*/  IMMA.16816.S8.S8 R84, R140.ROW, R152.reuse.COL, R84 ;  /* 0x000000988c547237 */ /* 0x080ff00000405454 */
[-C--:B------:R-:W-:Y:S08]  /*14f0*/  IMMA.16816.S8.S8 R68, R138.ROW, R152.reuse.COL, R68 ;  /* 0x000000988a447237 */ /* 0x080ff00000405444 */
        /* <DEDUP_REMOVED lines=15> */
[----:B------:R-:W-:Y:S01]  /*15f0*/  IMMA.16816.S8.S8 R128, R2.ROW, R150.COL, R128 ;  /* 0x0000009602807237 */ /* 0x000fe20000405480 */
[----:B------:R-:W-:-:S04]  /*1600*/  NOP ;  /* 0x0000000000007918 */ /* 0x000fc80000000000 */
[----:B------:R-:W-:-:S15]  /*1610*/  @P0 BRA `(.L_x_82) ;  /* 0xfffffff000c80947 */ /* 0x000fde000383ffff */
[----:B------:R-:W0:Y:S01]  /*1620*/  S2R R0, SR_LANEID ;  /* 0x0000000000007919 */ /* 0x000e220000000000 */
[----:B------:R-:W-:Y:S01]  /*1630*/  UIADD3 UR4, UPT, UPT, UR4, 0x2000, URZ ;  /* 0x0000200004047890 */ /* 0x000fe2000fffe0ff */
[----:B------:R-:W-:Y:S03]  /*1640*/  BAR.SYNC.DEFER_BLOCKING 0x0 ;  /* 0x0000000000007b1d */ /* 0x000fe60000010000 */
[----:B------:R-:W-:-:S06]  /*1650*/  ULEA UR4, UR7, UR4, 0x18 ;  /* 0x0000000407047291 */ /* 0x000fcc000f8ec0ff */
[----:B------:R-:W-:Y:S01]  /*1660*/  LEA R2, R145, UR4, 0x7 ;  /* 0x0000000491027c11 */ /* 0x000fe2000f8e38ff */
[----:B------:R-:W1:Y:S04]  /*1670*/  S2R R134, SR_TID.X ;  /* 0x0000000000867919 */ /* 0x000e680000002100 */
[----:B------:R-:W-:Y:S01]  /*1680*/  VIADD R132, R2, 0x40 ;  /* 0x0000004002847836 */ /* 0x000fe20000000000 */
[----:B0-----:R-:W-:Y:S02]  /*1690*/  SHF.R.U32.HI R3, RZ, 0x2, R0 ;  /* 0x00000002ff037819 */ /* 0x001fe40000011600 */
[----:B------:R-:W-:-:S05]  /*16a0*/  LOP3.LUT R0, R0, 0x3, RZ, 0xc0, !PT ;  /* 0x0000000300007812 */ /* 0x000fca00078ec0ff */
[----:B------:R-:W-:-:S04]  /*16b0*/  IMAD R3, R3, 0x40, R0 ;  /* 0x0000004003037824 */ /* 0x000fc800078e0200 */
[C---:B------:R-:W-:Y:S02]  /*16c0*/  IMAD.U32 R0, R3.reuse, 0x8, R2 ;  /* 0x0000000803007824 */ /* 0x040fe400078e0002 */
[----:B------:R-:W-:Y:S02]  /*16d0*/  IMAD.U32 R132, R3, 0x8, R132 ;  /* 0x0000000803847824 */ /* 0x000fe400078e0084 */
[C---:B-1----:R-:W-:Y:S01]  /*16e0*/  IMAD R134, R145.reuse, 0xa0, R134 ;  /* 0x000000a091867824 */ /* 0x042fe200078e0286 */
[----:B------:R-:W-:Y:S01]  /*16f0*/  STS.64 [R0], R120 ;  /* 0x0000007800007388 */ /* 0x000fe20000000a00 */
[----:B------:R-:W0:Y:S02]  /*1700*/  LDC.64 R2, c[0x0][0x390] ;  /* 0x0000e400ff027b82 */ /* 0x000e240000000a00 */
[----:B------:R-:W-:Y:S01]  /*1710*/  IMAD R145, R145, -0x40, R134 ;  /* 0xffffffc091917824 */ /* 0x000fe200078e0286 */
[----:B------:R-:W-:Y:S01]  /*1720*/  STS.64 [R0+0x1000], R122 ;  /* 0x0010007a00007388 */ /* 0x000fe20000000a00 */
[----:B------:R-:W-:-:S02]  /*1730*/  LEA R133, R134, UR4, 0x2 ;  /* 0x0000000486857c11 */ /* 0x000fc4000f8e10ff */
[----:B------:R-:W-:Y:S01]  /*1740*/  IMAD R145, R144, 0x2000, R145 ;  /* 0x0000200090917824 */ /* 0x000fe200078e0291 */
[----:B------:R-:W-:Y:S04]  /*1750*/  STS.64 [R0+0x20], R116 ;  /* 0x0000207400007388 */ /* 0x000fe80000000a00 */
[----:B------:R-:W-:Y:S04]  /*1760*/  STS.64 [R0+0x1020], R118 ;  /* 0x0010207600007388 */ /* 0x000fe80000000a00 */
[----:B------:R-:W-:Y:S04]  /*1770*/  STS.64 [R132], R112 ;  /* 0x0000007084007388 */ /* 0x000fe80000000a00 */
[----:B------:R-:W-:Y:S04]  /*1780*/  STS.64 [R132+0x1000], R114 ;  /* 0x0010007284007388 */ /* 0x000fe80000000a00 */
[----:B------:R-:W-:Y:S01]  /*1790*/  STS.64 [R132+0x20], R108 ;  /* 0x0000206c84007388 */ /* 0x000fe20000000a00 */
[----:B0-----:R-:W-:-:S03]  /*17a0*/  IMAD.WIDE R2, R145, 0x4, R2 ;  /* 0x0000000491027825 */ /* 0x001fc600078e0202 */
[----:B------:R-:W-:Y:S01]  /*17b0*/  STS.64 [R132+0x1020], R110 ;  /* 0x0010206e84007388 */ /* 0x000fe20000000a00 */
[----:B------:R-:W-:Y:S06]  /*17c0*/  BAR.SYNC.DEFER_BLOCKING 0x0 ;  /* 0x0000000000007b1d */ /* 0x000fec0000010000 */
[----:B------:R-:W0:Y:S04]  /*17d0*/  LDS R121, [R133] ;  /* 0x0000000085797984 */ /* 0x000e280000000800 */
[----:B------:R-:W1:Y:S04]  /*17e0*/  LDS R135, [R133+0x800] ;  /* 0x0008000085877984 */ /* 0x000e680000000800 */
[----:B------:R-:W2:Y:S04]  /*17f0*/  LDS R123, [R133+0x1000] ;  /* 0x00100000857b7984 */ /* 0x000ea80000000800 */
[----:B------:R-:W3:Y:S04]  /*1800*/  LDS R117, [R133+0x1800] ;  /* 0x0018000085757984 */ /* 0x000ee80000000800 */
[----:B0-----:R-:W-:Y:S04]  /*1810*/  STG.E desc[UR14][R2.64], R121 ;  /* 0x0000007902007986 */ /* 0x001fe8000c10190e */
[----:B-1----:R-:W-:Y:S04]  /*1820*/  STG.E desc[UR14][R2.64+0x400], R135 ;  /* 0x0004008702007986 */ /* 0x002fe8000c10190e */
[----:B--2---:R-:W-:Y:S04]  /*1830*/  STG.E desc[UR14][R2.64+0x800], R123 ;  /* 0x0008007b02007986 */ /* 0x004fe8000c10190e */
[----:B---3--:R-:W-:Y:S01]  /*1840*/  STG.E desc[UR14][R2.64+0xc00], R117 ;  /* 0x000c007502007986 */ /* 0x008fe2000c10190e */
[----:B------:R-:W-:Y:S06]  /*1850*/  BAR.SYNC.DEFER_BLOCKING 0x0 ;  /* 0x0000000000007b1d */ /* 0x000fec0000010000 */
[----:B------:R-:W-:Y:S04]  /*1860*/  STS.64 [R0], R104 ;  /* 0x0000006800007388 */ /* 0x000fe80000000a00 */
[----:B------:R-:W-:Y:S04]  /*1870*/  STS.64 [R0+0x1000], R106 ;  /* 0x0010006a00007388 */ /* 0x000fe80000000a00 */
[----:B------:R-:W-:Y:S04]  /*1880*/  STS.64 [R0+0x20], R100 ;  /* 0x0000206400007388 */ /* 0x000fe80000000a00 */
[----:B------:R-:W-:Y:S04]  /*1890*/  STS.64 [R0+0x1020], R102 ;  /* 0x0010206600007388 */ /* 0x000fe80000000a00 */
[----:B------:R-:W-:Y:S04]  /*18a0*/  STS.64 [R132], R96 ;  /* 0x0000006084007388 */ /* 0x000fe80000000a00 */
[----:B------:R-:W-:Y:S04]  /*18b0*/  STS.64 [R132+0x1000], R98 ;  /* 0x0010006284007388 */ /* 0x000fe80000000a00 */
[----:B------:R-:W-:Y:S04]  /*18c0*/  STS.64 [R132+0x20], R80 ;  /* 0x0000205084007388 */ /* 0x000fe80000000a00 */
        /* <DEDUP_REMOVED lines=118> */
[----:B------:R-:W-:Y:S05]  /*2030*/  EXIT ;  /* 0x000000000000794d */ /* 0x000fea0003800000 */
.L_x_83:
        /* <DEDUP_REMOVED lines=12> */
.L_x_86:


//--------------------- .nv.shared.reserved.0     --------------------------
	.section	.nv.shared.reserved.0,"aw",@nobits
	.weak		__nv_reservedSMEM_offset_0_alias
	.size		__nv_reservedSMEM_offset_0_alias, 0, 64
	.other		__nv_reservedSMEM_offset_0_alias,@"STO_CUDA_RESERVED_SHARED STV_DEFAULT"
__nv_reservedSMEM_offset_0_alias:
	.zero		0
	.zero		64


//--------------------- .nv.shared.main_kernel2   --------------------------
	.section	.nv.shared.main_kernel2,"aw",@nobits
	.sectionflags	@""
	.align	4
.nv.shared.main_kernel2:
	.zero		17408


//--------------------- .nv.constant0.main_kernel1 --------------------------
	.section	.nv.constant0.main_kernel1,"a",@progbits
	.sectionflags	@""
	.align	4
.nv.constant0.main_kernel1:
	.zero		912


//--------------------- .nv.constant0.main_kernel0 --------------------------
	.section	.nv.constant0.main_kernel0,"a",@progbits
	.sectionflags	@""
	.align	4
.nv.constant0.main_kernel0:
	.zero		912


//--------------------- .nv.constant0.main_kernel2 --------------------------
	.section	.nv.constant0.main_kernel2,"a",@progbits
	.sectionflags	@""
	.align	4
.nv.constant0.main_kernel2:
	.zero		920


//--------------------- SYMBOLS --------------------------

	.type		.nv.reservedSmem.offset0,@object
	.size		.nv.reservedSmem.offset0,0x4
	.type		.nv.reservedSmem.cap,@object
	.size		.nv.reservedSmem.cap,0x4
